	.headerflags	@"EF_CUDA_TEXMODE_UNIFIED EF_CUDA_64BIT_ADDRESS EF_CUDA_SM80 EF_CUDA_VIRTUAL_SM(EF_CUDA_SM80)"
	.elftype	@"ET_EXEC"


//--------------------- .nv.info                  --------------------------
	.section	.nv.info,"",@"SHT_CUDA_INFO"
	.align	4


	//----- nvinfo : EIATTR_REGCOUNT
	.align		4
        /*0000*/ 	.byte	0x04, 0x2f
        /*0002*/ 	.short	(.L_1 - .L_0)
	.align		4
.L_0:
        /*0004*/ 	.word	index@(matmul_kernel)
        /*0008*/ 	.word	0x000000a4


	//----- nvinfo : EIATTR_MIN_STACK_SIZE
	.align		4
.L_1:
        /*000c*/ 	.byte	0x04, 0x12
        /*000e*/ 	.short	(.L_3 - .L_2)
	.align		4
.L_2:
        /*0010*/ 	.word	index@(matmul_kernel)
        /*0014*/ 	.word	0x00000000


	//----- nvinfo : EIATTR_FRAME_SIZE
	.align		4
.L_3:
        /*0018*/ 	.byte	0x04, 0x11
        /*001a*/ 	.short	(.L_5 - .L_4)
	.align		4
.L_4:
        /*001c*/ 	.word	index@(matmul_kernel)
        /*0020*/ 	.word	0x00000000


	//----- nvinfo : EIATTR_MIN_STACK_SIZE
	.align		4
.L_5:
        /*0024*/ 	.byte	0x04, 0x12
        /*0026*/ 	.short	(.L_7 - .L_6)
	.align		4
.L_6:
        /*0028*/ 	.word	index@(matmul_kernel)
        /*002c*/ 	.word	0x00000000
.L_7:


//--------------------- .nv.info.matmul_kernel    --------------------------
	.section	.nv.info.matmul_kernel,"",@"SHT_CUDA_INFO"
	.sectionflags	@""
	.align	4


	//----- nvinfo : EIATTR_CUDA_API_VERSION
	.align		4
        /*0000*/ 	.byte	0x04, 0x37
        /*0002*/ 	.short	(.L_9 - .L_8)
.L_8:
        /*0004*/ 	.word	0x0000007c


	//----- nvinfo : EIATTR_SW2861232_WAR
	.align		4
.L_9:
        /*0008*/ 	.byte	0x01, 0x35
	.zero		2


	//----- nvinfo : EIATTR_PARAM_CBANK
	.align		4
        /*000c*/ 	.byte	0x04, 0x0a
        /*000e*/ 	.short	(.L_11 - .L_10)
	.align		4
.L_10:
        /*0010*/ 	.word	index@(.nv.constant0.matmul_kernel)
        /*0014*/ 	.short	0x0160
        /*0016*/ 	.short	0x0038


	//----- nvinfo : EIATTR_CBANK_PARAM_SIZE
	.align		4
.L_11:
        /*0018*/ 	.byte	0x03, 0x19
        /*001a*/ 	.short	0x0038


	//----- nvinfo : EIATTR_KPARAM_INFO
	.align		4
        /*001c*/ 	.byte	0x04, 0x17
        /*001e*/ 	.short	(.L_13 - .L_12)
.L_12:
        /*0020*/ 	.word	0x00000000
        /*0024*/ 	.short	0x0009
        /*0026*/ 	.short	0x0030
        /*0028*/ 	.byte	0x00, 0xf4, 0x21, 0x00


	//----- nvinfo : EIATTR_KPARAM_INFO
	.align		4
.L_13:
        /*002c*/ 	.byte	0x04, 0x17
        /*002e*/ 	.short	(.L_15 - .L_14)
.L_14:
        /*0030*/ 	.word	0x00000000
        /*0034*/ 	.short	0x0008
        /*0036*/ 	.short	0x002c
        /*0038*/ 	.byte	0x00, 0xf0, 0x11, 0x00


	//----- nvinfo : EIATTR_KPARAM_INFO
	.align		4
.L_15:
        /*003c*/ 	.byte	0x04, 0x17
        /*003e*/ 	.short	(.L_17 - .L_16)
.L_16:
        /*0040*/ 	.word	0x00000000
        /*0044*/ 	.short	0x0007
        /*0046*/ 	.short	0x0028
        /*0048*/ 	.byte	0x00, 0xf0, 0x11, 0x00


	//----- nvinfo : EIATTR_KPARAM_INFO
	.align		4
.L_17:
        /*004c*/ 	.byte	0x04, 0x17
        /*004e*/ 	.short	(.L_19 - .L_18)
.L_18:
        /*0050*/ 	.word	0x00000000
        /*0054*/ 	.short	0x0006
        /*0056*/ 	.short	0x0024
        /*0058*/ 	.byte	0x00, 0xf0, 0x11, 0x00


	//----- nvinfo : EIATTR_KPARAM_INFO
	.align		4
.L_19:
        /*005c*/ 	.byte	0x04, 0x17
        /*005e*/ 	.short	(.L_21 - .L_20)
.L_20:
        /*0060*/ 	.word	0x00000000
        /*0064*/ 	.short	0x0005
        /*0066*/ 	.short	0x0020
        /*0068*/ 	.byte	0x00, 0xf0, 0x11, 0x00


	//----- nvinfo : EIATTR_KPARAM_INFO
	.align		4
.L_21:
        /*006c*/ 	.byte	0x04, 0x17
        /*006e*/ 	.short	(.L_23 - .L_22)
.L_22:
        /*0070*/ 	.word	0x00000000
        /*0074*/ 	.short	0x0004
        /*0076*/ 	.short	0x001c
        /*0078*/ 	.byte	0x00, 0xf0, 0x11, 0x00


	//----- nvinfo : EIATTR_KPARAM_INFO
	.align		4
.L_23:
        /*007c*/ 	.byte	0x04, 0x17
        /*007e*/ 	.short	(.L_25 - .L_24)
.L_24:
        /*0080*/ 	.word	0x00000000
        /*0084*/ 	.short	0x0003
        /*0086*/ 	.short	0x0018
        /*0088*/ 	.byte	0x00, 0xf0, 0x11, 0x00


	//----- nvinfo : EIATTR_KPARAM_INFO
	.align		4
.L_25:
        /*008c*/ 	.byte	0x04, 0x17
        /*008e*/ 	.short	(.L_27 - .L_26)
.L_26:
        /*0090*/ 	.word	0x00000000
        /*0094*/ 	.short	0x0002
        /*0096*/ 	.short	0x0010
        /*0098*/ 	.byte	0x00, 0xf4, 0x21, 0x00


	//----- nvinfo : EIATTR_KPARAM_INFO
	.align		4
.L_27:
        /*009c*/ 	.byte	0x04, 0x17
        /*009e*/ 	.short	(.L_29 - .L_28)
.L_28:
        /*00a0*/ 	.word	0x00000000
        /*00a4*/ 	.short	0x0001
        /*00a6*/ 	.short	0x0008
        /*00a8*/ 	.byte	0x00, 0xf4, 0x21, 0x00


	//----- nvinfo : EIATTR_KPARAM_INFO
	.align		4
.L_29:
        /*00ac*/ 	.byte	0x04, 0x17
        /*00ae*/ 	.short	(.L_31 - .L_30)
.L_30:
        /*00b0*/ 	.word	0x00000000
        /*00b4*/ 	.short	0x0000
        /*00b6*/ 	.short	0x0000
        /*00b8*/ 	.byte	0x00, 0xf4, 0x21, 0x00


	//----- nvinfo : EIATTR_MAXREG_COUNT
	.align		4
.L_31:
        /*00bc*/ 	.byte	0x03, 0x1b
        /*00be*/ 	.short	0x00ff


	//----- nvinfo : EIATTR_EXIT_INSTR_OFFSETS
	.align		4
        /*00c0*/ 	.byte	0x04, 0x1c
        /*00c2*/ 	.short	(.L_33 - .L_32)


	//   ....[0]....
.L_32:
        /*00c4*/ 	.word	0x00002800


	//   ....[1]....
        /*00c8*/ 	.word	0x00002860


	//----- nvinfo : EIATTR_REQNTID
	.align		4
.L_33:
        /*00cc*/ 	.byte	0x04, 0x10
        /*00ce*/ 	.short	(.L_35 - .L_34)
.L_34:
        /*00d0*/ 	.word	0x00000080
        /*00d4*/ 	.word	0x00000001
        /*00d8*/ 	.word	0x00000001
.L_35:


//--------------------- .nv.callgraph             --------------------------
	.section	.nv.callgraph,"",@"SHT_CUDA_CALLGRAPH"
	.align	4
	.sectionentsize	8
	.align		4
        /*0000*/ 	.word	0x00000000
	.align		4
        /*0004*/ 	.word	0xffffffff
	.align		4
        /*0008*/ 	.word	0x00000000
	.align		4
        /*000c*/ 	.word	0xfffffffe
	.align		4
        /*0010*/ 	.word	0x00000000
	.align		4
        /*0014*/ 	.word	0xfffffffd
	.align		4
        /*0018*/ 	.word	0x00000000
	.align		4
        /*001c*/ 	.word	0xfffffffc


//--------------------- .nv.rel.action            --------------------------
	.section	.nv.rel.action,"",@"SHT_CUDA_RELOCINFO"
	.align	8
	.sectionentsize	8
        /*0000*/ 	.byte	0x73, 0x00, 0x00, 0x00, 0x00, 0x00, 0x00, 0x00, 0x00, 0x00, 0x00, 0x11, 0x25, 0x00, 0x05, 0x36


//--------------------- .nv.constant0.matmul_kernel --------------------------
	.section	.nv.constant0.matmul_kernel,"a",@progbits
	.sectionflags	@""
	.align	4
.nv.constant0.matmul_kernel:
	.zero		408


//--------------------- .text.matmul_kernel       --------------------------
	.section	.text.matmul_kernel,"ax",@progbits
	.sectionflags	@"SHF_BARRIERS=1"
	.sectioninfo	@"SHI_REGISTERS=164"
	.align	128
        .global         matmul_kernel
        .type           matmul_kernel,@function
        .size           matmul_kernel,(.L_x_4 - matmul_kernel)
        .other          matmul_kernel,@"STO_CUDA_ENTRY STV_DEFAULT"
matmul_kernel:
.text.matmul_kernel:
[----:B------:R-:W-:Y:S02]  /*0000*/  IMAD.MOV.U32 R1, RZ, RZ, c[0x0][0x28] ;  /* 0x00000a00ff017624 */ /* 0x000fe400078e00ff */
[----:B------:R-:W1:Y:S01]  /*0010*/  S2R R0, SR_TID.X ;  /* 0x0000000000007919 */ /* 0x000e620000002100 */
[----:B------:R-:W-:Y:S01]  /*0020*/  IMAD.MOV.U32 R125, RZ, RZ, 0x3f ;  /* 0x0000003fff7d7424 */ /* 0x000fe200078e00ff */
[----:B------:R-:W-:Y:S01]  /*0030*/  ULDC.64 UR10, c[0x0][0x118] ;  /* 0x00004600000a7ab9 */ /* 0x000fe20000000a00 */
[----:B------:R-:W-:Y:S01]  /*0040*/  IMAD.MOV.U32 R9, RZ, RZ, c[0x0][0x184] ;  /* 0x00006100ff097624 */ /* 0x000fe200078e00ff */
[----:B------:R-:W2:Y:S01]  /*0050*/  S2R R136, SR_CTAID.Y ;  /* 0x0000000000887919 */ /* 0x000ea20000002600 */
[----:B------:R-:W-:Y:S01]  /*0060*/  IMAD.MOV.U32 R139, RZ, RZ, 0x2 ;  /* 0x00000002ff8b7424 */ /* 0x000fe200078e00ff */
[----:B------:R-:W-:Y:S01]  /*0070*/  IADD3 R125, R125, c[0x0][0x17c], RZ ;  /* 0x00005f007d7d7a10 */ /* 0x000fe20007ffe0ff */
[----:B------:R-:W-:Y:S01]  /*0080*/  IMAD.MOV.U32 R13, RZ, RZ, c[0x0][0x188] ;  /* 0x00006200ff0d7624 */ /* 0x000fe200078e00ff */
[----:B------:R-:W3:Y:S01]  /*0090*/  S2R R129, SR_CTAID.X ;  /* 0x0000000000817919 */ /* 0x000ee20000002500 */
[----:B------:R-:W-:Y:S01]  /*00a0*/  ULDC UR6, c[0x0][0x17c] ;  /* 0x00005f0000067ab9 */ /* 0x000fe20000000800 */
[----:B------:R-:W-:Y:S01]  /*00b0*/  ISETP.GT.AND P0, PT, R125, 0x3f, PT ;  /* 0x0000003f7d00780c */ /* 0x000fe20003f04270 */
[----:B------:R-:W-:Y:S01]  /*00c0*/  UIADD3 UR4, UR6, -0x40, URZ ;  /* 0xffffffc006047890 */ /* 0x000fe2000fffe03f */
[----:B------:R-:W-:-:S02]  /*00d0*/  IMAD.SHL.U32 R126, R13, 0x40, RZ ;  /* 0x000000400d7e7824 */ /* 0x000fc400078e00ff */
[----:B------:R-:W-:Y:S01]  /*00e0*/  SEL R2, RZ, 0x10, !P0 ;  /* 0x00000010ff027807 */ /* 0x000fe20004000000 */
[C---:B-1----:R-:W-:Y:S01]  /*00f0*/  IMAD.SHL.U32 R11, R0.reuse, 0x8, RZ ;  /* 0x00000008000b7824 */ /* 0x042fe200078e00ff */
[----:B------:R-:W-:Y:S02]  /*0100*/  SHF.R.U32.HI R133, RZ, 0x3, R0 ;  /* 0x00000003ff857819 */ /* 0x000fe40000011600 */
[----:B------:R-:W-:Y:S01]  /*0110*/  LOP3.LUT R135, R0, 0x10, RZ, 0xc0, !PT ;  /* 0x0000001000877812 */ /* 0x000fe200078ec0ff */
[----:B--2---:R-:W-:Y:S01]  /*0120*/  IMAD.SHL.U32 R136, R136, 0x80, RZ ;  /* 0x0000008088887824 */ /* 0x004fe200078e00ff */
[----:B------:R-:W-:Y:S02]  /*0130*/  LOP3.LUT R127, R11, 0x38, RZ, 0xc0, !PT ;  /* 0x000000380b7f7812 */ /* 0x000fe400078ec0ff */
[----:B------:R-:W-:Y:S01]  /*0140*/  SGXT.U32 R133, R133, 0x4 ;  /* 0x000000048585781a */ /* 0x000fe20000000000 */
[----:B---3--:R-:W-:Y:S01]  /*0150*/  IMAD.SHL.U32 R129, R129, 0x40, RZ ;  /* 0x0000004081817824 */ /* 0x008fe200078e00ff */
[----:B------:R-:W-:-:S02]  /*0160*/  ISETP.GE.AND P1, PT, R127, c[0x0][0x17c], PT ;  /* 0x00005f007f007a0c */ /* 0x000fc40003f26270 */
[C---:B------:R-:W-:Y:S01]  /*0170*/  LOP3.LUT R132, R133.reuse, 0x10, RZ, 0xfc, !PT ;  /* 0x0000001085847812 */ /* 0x040fe200078efcff */
[C---:B------:R-:W-:Y:S01]  /*0180*/  IMAD R6, R133.reuse, c[0x0][0x188], RZ ;  /* 0x0000620085067a24 */ /* 0x040fe200078e02ff */
[----:B------:R-:W-:Y:S02]  /*0190*/  SEL R3, R2, RZ, !P1 ;  /* 0x000000ff02037207 */ /* 0x000fe40004800000 */
[C---:B------:R-:W-:Y:S01]  /*01a0*/  ISETP.GE.AND P1, PT, R133.reuse, c[0x0][0x17c], PT ;  /* 0x00005f0085007a0c */ /* 0x040fe20003f26270 */
[----:B------:R-:W-:Y:S01]  /*01b0*/  IMAD.WIDE R144, R6, R139, c[0x0][0x168] ;  /* 0x00005a0006907625 */ /* 0x000fe200078e028b */
[C---:B------:R-:W-:Y:S02]  /*01c0*/  LOP3.LUT R131, R133.reuse, 0x20, RZ, 0xfc, !PT ;  /* 0x0000002085837812 */ /* 0x040fe400078efcff */
[----:B------:R-:W-:Y:S01]  /*01d0*/  LOP3.LUT R130, R133, 0x30, RZ, 0xfc, !PT ;  /* 0x0000003085827812 */ /* 0x000fe200078efcff */
[----:B------:R-:W-:Y:S01]  /*01e0*/  IMAD R6, R13, 0x10, R6 ;  /* 0x000000100d067824 */ /* 0x000fe200078e0206 */
[----:B------:R-:W-:-:S02]  /*01f0*/  ISETP.NE.U32.AND P6, PT, R3, RZ, PT ;  /* 0x000000ff0300720c */ /* 0x000fc40003fc5070 */
[----:B------:R-:W-:Y:S01]  /*0200*/  ISETP.GE.AND P2, PT, R132, c[0x0][0x17c], PT ;  /* 0x00005f0084007a0c */ /* 0x000fe20003f46270 */
[-C--:B------:R-:W-:Y:S01]  /*0210*/  IMAD.WIDE R142, R6, R139.reuse, c[0x0][0x168] ;  /* 0x00005a00068e7625 */ /* 0x080fe200078e028b */
[----:B------:R-:W-:Y:S02]  /*0220*/  SEL R3, R2, RZ, !P1 ;  /* 0x000000ff02037207 */ /* 0x000fe40004800000 */
[----:B------:R-:W-:Y:S01]  /*0230*/  ISETP.GE.AND P1, PT, R131, c[0x0][0x17c], PT ;  /* 0x00005f0083007a0c */ /* 0x000fe20003f26270 */
[C---:B------:R-:W-:Y:S01]  /*0240*/  IMAD R6, R13.reuse, 0x10, R6 ;  /* 0x000000100d067824 */ /* 0x040fe200078e0206 */
[----:B------:R-:W-:Y:S02]  /*0250*/  ISETP.GE.AND P3, PT, R130, c[0x0][0x17c], PT ;  /* 0x00005f0082007a0c */ /* 0x000fe40003f66270 */
[----:B------:R-:W-:Y:S01]  /*0260*/  SEL R4, R2, RZ, !P2 ;  /* 0x000000ff02047207 */ /* 0x000fe20005000000 */
[----:B------:R-:W-:Y:S01]  /*0270*/  IMAD R138, R13, 0x10, R6 ;  /* 0x000000100d8a7824 */ /* 0x000fe200078e0206 */
[----:B------:R-:W-:Y:S01]  /*0280*/  ISETP.NE.U32.AND P2, PT, R3, RZ, PT ;  /* 0x000000ff0300720c */ /* 0x000fe20003f45070 */
[----:B------:R-:W-:Y:S01]  /*0290*/  IMAD.WIDE R140, R6, R139, c[0x0][0x168] ;  /* 0x00005a00068c7625 */ /* 0x000fe200078e028b */
[----:B------:R-:W-:-:S02]  /*02a0*/  SEL R3, R2, RZ, !P1 ;  /* 0x000000ff02037207 */ /* 0x000fc40004800000 */
[----:B------:R-:W-:Y:S02]  /*02b0*/  SEL R2, R2, RZ, !P3 ;  /* 0x000000ff02027207 */ /* 0x000fe40005800000 */
[----:B------:R-:W-:Y:S02]  /*02c0*/  ISETP.NE.U32.AND P4, PT, R3, RZ, PT ;  /* 0x000000ff0300720c */ /* 0x000fe40003f85070 */
[----:B------:R-:W-:Y:S02]  /*02d0*/  ISETP.NE.U32.AND P1, PT, R2, RZ, PT ;  /* 0x000000ff0200720c */ /* 0x000fe40003f25070 */
[----:B------:R-:W-:Y:S02]  /*02e0*/  LOP3.LUT R2, R11, 0x38, R0, 0x48, !PT ;  /* 0x000000380b027812 */ /* 0x000fe400078e4800 */
[----:B------:R-:W-:Y:S02]  /*02f0*/  ISETP.NE.U32.AND P5, PT, R4, RZ, PT ;  /* 0x000000ff0400720c */ /* 0x000fe40003fa5070 */
[----:B------:R-:W-:Y:S01]  /*0300*/  LOP3.LUT R3, R136, 0x10, R133, 0xfe, !PT ;  /* 0x0000001088037812 */ /* 0x000fe200078efe85 */
[C---:B------:R-:W-:Y:S01]  /*0310*/  IMAD R128, R133.reuse, 0x40, R2 ;  /* 0x0000004085807824 */ /* 0x040fe200078e0202 */
[----:B------:R-:W-:-:S02]  /*0320*/  LOP3.LUT R2, R133, R136, RZ, 0xfc, !PT ;  /* 0x0000008885027212 */ /* 0x000fc400078efcff */
[C-C-:B------:R-:W-:Y:S01]  /*0330*/  LOP3.LUT R4, R136.reuse, 0x20, R133.reuse, 0xfe, !PT ;  /* 0x0000002088047812 */ /* 0x140fe200078efe85 */
[----:B------:R-:W-:Y:S01]  /*0340*/  IMAD R3, R3, c[0x0][0x184], RZ ;  /* 0x0000610003037a24 */ /* 0x000fe200078e02ff */
[----:B------:R-:W-:Y:S01]  /*0350*/  LOP3.LUT R5, R136, 0x30, R133, 0xfe, !PT ;  /* 0x0000003088057812 */ /* 0x000fe200078efe85 */
[----:B------:R-:W-:Y:S01]  /*0360*/  IMAD R2, R2, c[0x0][0x184], RZ ;  /* 0x0000610002027a24 */ /* 0x000fe200078e02ff */
[----:B------:R-:W-:Y:S01]  /*0370*/  LOP3.LUT R7, R129, 0x38, R11, 0xf8, !PT ;  /* 0x0000003881077812 */ /* 0x000fe200078ef80b */
[----:B------:R-:W-:Y:S01]  /*0380*/  IMAD R4, R4, c[0x0][0x184], RZ ;  /* 0x0000610004047a24 */ /* 0x000fe200078e02ff */
[----:B------:R-:W-:Y:S01]  /*0390*/  ISETP.GE.AND P3, PT, R127, UR4, PT ;  /* 0x000000047f007c0c */ /* 0x000fe2000bf66270 */
[----:B------:R-:W-:Y:S01]  /*03a0*/  IMAD R152, R9, 0x40, R2 ;  /* 0x0000004009987824 */ /* 0x000fe200078e0202 */
[----:B------:R-:W-:Y:S01]  /*03b0*/  LOP3.LUT R10, R0, 0x20, RZ, 0xc0, !PT ;  /* 0x00000020000a7812 */ /* 0x000fe200078ec0ff */
[----:B------:R-:W-:Y:S01]  /*03c0*/  IMAD R5, R5, c[0x0][0x184], RZ ;  /* 0x0000610005057a24 */ /* 0x000fe200078e02ff */
[----:B------:R-:W-:Y:S01]  /*03d0*/  SEL R8, RZ, 0x10, P3 ;  /* 0x00000010ff087807 */ /* 0x000fe20001800000 */
[----:B------:R-:W-:Y:S01]  /*03e0*/  IMAD R150, R9, 0x10, R152 ;  /* 0x0000001009967824 */ /* 0x000fe200078e0298 */
[----:B------:R-:W-:Y:S01]  /*03f0*/  ISETP.GT.AND P3, PT, R125, 0x7f, PT ;  /* 0x0000007f7d00780c */ /* 0x000fe20003f64270 */
[----:B------:R-:W-:Y:S01]  /*0400*/  IMAD.WIDE R160, R2, R139, c[0x0][0x160] ;  /* 0x0000580002a07625 */ /* 0x000fe200078e028b */
[----:B------:R-:W-:-:S02]  /*0410*/  LOP3.LUT R134, R0, 0x40, RZ, 0xc0, !PT ;  /* 0x0000004000867812 */ /* 0x000fc400078ec0ff */
[----:B------:R-:W-:Y:S01]  /*0420*/  SEL R8, R8, RZ, P3 ;  /* 0x000000ff08087207 */ /* 0x000fe20001800000 */
[----:B------:R-:W-:Y:S02]  /*0430*/  IMAD R148, R9, 0x10, R150 ;  /* 0x0000001009947824 */ /* 0x000fe400078e0296 */
[----:B------:R-:W-:-:S04]  /*0440*/  IMAD.WIDE R158, R3, R139, c[0x0][0x160] ;  /* 0x00005800039e7625 */ /* 0x000fc800078e028b */
[----:B------:R-:W-:-:S04]  /*0450*/  IMAD.WIDE R156, R4, R139, c[0x0][0x160] ;  /* 0x00005800049c7625 */ /* 0x000fc800078e028b */
[----:B------:R-:W-:-:S04]  /*0460*/  IMAD.WIDE R154, R5, R139, c[0x0][0x160] ;  /* 0x00005800059a7625 */ /* 0x000fc800078e028b */
[----:B------:R-:W-:Y:S02]  /*0470*/  IMAD R146, R9, 0x10, R148 ;  /* 0x0000001009927824 */ /* 0x000fe400078e0294 */
[----:B------:R-:W-:-:S04]  /*0480*/  IMAD.WIDE R152, R152, R139, c[0x0][0x160] ;  /* 0x0000580098987625 */ /* 0x000fc800078e028b */
[----:B------:R-:W-:-:S04]  /*0490*/  IMAD.WIDE R150, R150, R139, c[0x0][0x160] ;  /* 0x0000580096967625 */ /* 0x000fc800078e028b */
[----:B------:R-:W-:Y:S02]  /*04a0*/  IMAD.SHL.U32 R128, R128, 0x2, RZ ;  /* 0x0000000280807824 */ /* 0x000fe400078e00ff */
[----:B------:R-:W-:-:S04]  /*04b0*/  IMAD.WIDE.U32 R160, R127, 0x2, R160 ;  /* 0x000000027fa07825 */ /* 0x000fc800078e00a0 */
[----:B------:R-:W-:Y:S01]  /*04c0*/  IMAD.WIDE R148, R148, R139, c[0x0][0x160] ;  /* 0x0000580094947625 */ /* 0x000fe200078e028b */
[----:B------:R1:W-:Y:S03]  /*04d0*/  LDGSTS.E.BYPASS.128 [R128], [R160.64], P6 ;  /* 0x00000000a0807fae */ /* 0x0003e6000b101c4a */
[----:B------:R-:W-:-:S04]  /*04e0*/  IMAD.WIDE.U32 R158, R127, 0x2, R158 ;  /* 0x000000027f9e7825 */ /* 0x000fc800078e009e */
[----:B------:R-:W-:Y:S01]  /*04f0*/  IMAD.WIDE R146, R146, R139, c[0x0][0x160] ;  /* 0x0000580092927625 */ /* 0x000fe200078e028b */
[----:B------:R1:W-:Y:S03]  /*0500*/  LDGSTS.E.BYPASS.128 [R128+0x800], [R158.64], P6 ;  /* 0x008000009e807fae */ /* 0x0003e6000b101c4a */
[----:B------:R-:W-:-:S04]  /*0510*/  IMAD.WIDE.U32 R156, R127, 0x2, R156 ;  /* 0x000000027f9c7825 */ /* 0x000fc800078e009c */
[C---:B------:R-:W-:Y:S01]  /*0520*/  IMAD.WIDE.U32 R154, R127.reuse, 0x2, R154 ;  /* 0x000000027f9a7825 */ /* 0x040fe200078e009a */
[----:B------:R1:W-:Y:S03]  /*0530*/  LDGSTS.E.BYPASS.128 [R128+0x1000], [R156.64], P6 ;  /* 0x010000009c807fae */ /* 0x0003e6000b101c4a */
[C---:B------:R-:W-:Y:S01]  /*0540*/  IMAD.WIDE.U32 R152, R127.reuse, 0x2, R152 ;  /* 0x000000027f987825 */ /* 0x040fe200078e0098 */
[----:B------:R1:W-:Y:S03]  /*0550*/  LDGSTS.E.BYPASS.128 [R128+0x1800], [R154.64], P6 ;  /* 0x018000009a807fae */ /* 0x0003e6000b101c4a */
[C---:B------:R-:W-:Y:S01]  /*0560*/  IMAD.WIDE.U32 R150, R127.reuse, 0x2, R150 ;  /* 0x000000027f967825 */ /* 0x040fe200078e0096 */
[----:B------:R1:W-:Y:S03]  /*0570*/  LDGSTS.E.BYPASS.128 [R128+0x2000], [R152.64], P6 ;  /* 0x0200000098807fae */ /* 0x0003e6000b101c4a */
[C---:B------:R-:W-:Y:S01]  /*0580*/  IMAD.WIDE.U32 R148, R127.reuse, 0x2, R148 ;  /* 0x000000027f947825 */ /* 0x040fe200078e0094 */
[----:B------:R1:W-:Y:S03]  /*0590*/  LDGSTS.E.BYPASS.128 [R128+0x2800], [R150.64], P6 ;  /* 0x0280000096807fae */ /* 0x0003e6000b101c4a */
[----:B------:R-:W-:Y:S01]  /*05a0*/  IMAD.WIDE R138, R138, R139, c[0x0][0x168] ;  /* 0x00005a008a8a7625 */ /* 0x000fe200078e028b */
[----:B------:R1:W-:Y:S03]  /*05b0*/  LDGSTS.E.BYPASS.128 [R128+0x3000], [R148.64], P6 ;  /* 0x0300000094807fae */ /* 0x0003e6000b101c4a */
[----:B------:R-:W-:-:S04]  /*05c0*/  IMAD.WIDE.U32 R146, R127, 0x2, R146 ;  /* 0x000000027f927825 */ /* 0x000fc800078e0092 */
[----:B------:R-:W-:Y:S01]  /*05d0*/  IMAD.WIDE R144, R7, 0x2, R144 ;  /* 0x0000000207907825 */ /* 0x000fe200078e0290 */
[----:B------:R1:W-:Y:S01]  /*05e0*/  LDGSTS.E.BYPASS.128 [R128+0x3800], [R146.64], P6 ;  /* 0x0380000092807fae */ /* 0x0003e2000b101c4a */
[----:B------:R-:W-:Y:S02]  /*05f0*/  ISETP.GE.AND P6, PT, R133, UR4, PT ;  /* 0x0000000485007c0c */ /* 0x000fe4000bfc6270 */
[C---:B------:R-:W-:Y:S01]  /*0600*/  IMAD.WIDE R142, R7.reuse, 0x2, R142 ;  /* 0x00000002078e7825 */ /* 0x040fe200078e028e */
[----:B------:R-:W0:Y:S01]  /*0610*/  LDGDEPBAR ;  /* 0x00000000000079af */ /* 0x000e220000000000 */
[----:B------:R-:W-:Y:S02]  /*0620*/  SEL R2, RZ, 0x10, P6 ;  /* 0x00000010ff027807 */ /* 0x000fe40003000000 */
[----:B------:R-:W-:Y:S01]  /*0630*/  IMAD.WIDE R140, R7, 0x2, R140 ;  /* 0x00000002078c7825 */ /* 0x000fe200078e028c */
[----:B------:R1:W-:Y:S01]  /*0640*/  LDGSTS.E.BYPASS.128 [R128+0x8000], [R144.64], P2 ;  /* 0x0800000090807fae */ /* 0x0003e20009101c4a */
[----:B------:R-:W-:-:S02]  /*0650*/  ISETP.GE.AND P6, PT, R131, UR4, PT ;  /* 0x0000000483007c0c */ /* 0x000fc4000bfc6270 */
[----:B------:R-:W-:Y:S01]  /*0660*/  IMAD.WIDE R138, R7, 0x2, R138 ;  /* 0x00000002078a7825 */ /* 0x000fe200078e028a */
[----:B------:R1:W-:Y:S01]  /*0670*/  LDGSTS.E.BYPASS.128 [R128+0x8800], [R142.64], P5 ;  /* 0x088000008e807fae */ /* 0x0003e2000a901c4a */
[----:B------:R-:W-:Y:S02]  /*0680*/  ISETP.GE.AND P5, PT, R132, UR4, PT ;  /* 0x0000000484007c0c */ /* 0x000fe4000bfa6270 */
[----:B------:R-:W-:Y:S01]  /*0690*/  SEL R2, R2, RZ, P3 ;  /* 0x000000ff02027207 */ /* 0x000fe20001800000 */
[----:B------:R1:W-:Y:S01]  /*06a0*/  LDGSTS.E.BYPASS.128 [R128+0x9000], [R140.64], P4 ;  /* 0x090000008c807fae */ /* 0x0003e2000a101c4a */
[----:B------:R-:W-:Y:S01]  /*06b0*/  SEL R3, RZ, 0x10, P5 ;  /* 0x00000010ff037807 */ /* 0x000fe20002800000 */
[----:B------:R-:W-:Y:S01]  /*06c0*/  IMAD.WIDE R6, R126, 0x2, R140 ;  /* 0x000000027e067825 */ /* 0x000fe200078e028c */
[----:B------:R-:W-:Y:S01]  /*06d0*/  ISETP.NE.U32.AND P2, PT, R8, RZ, PT ;  /* 0x000000ff0800720c */ /* 0x000fe20003f45070 */
[----:B------:R1:W-:Y:S01]  /*06e0*/  LDGSTS.E.BYPASS.128 [R128+0x9800], [R138.64], P1 ;  /* 0x098000008a807fae */ /* 0x0003e20008901c4a */
[----:B------:R-:W-:Y:S01]  /*06f0*/  ISETP.GE.AND P5, PT, R130, UR4, PT ;  /* 0x0000000482007c0c */ /* 0x000fe2000bfa6270 */
[----:B------:R-:W-:Y:S01]  /*0700*/  IMAD.WIDE R8, R126, 0x2, R138 ;  /* 0x000000027e087825 */ /* 0x000fe200078e028a */
[----:B------:R-:W-:Y:S01]  /*0710*/  SEL R4, RZ, 0x10, P6 ;  /* 0x00000010ff047807 */ /* 0x000fe20003000000 */
[----:B------:R-:W0:Y:S04]  /*0720*/  LDGDEPBAR ;  /* 0x00000000000079af */ /* 0x000e280000000000 */
[----:B------:R-:W-:Y:S01]  /*0730*/  BAR.SYNC.DEFER_BLOCKING 0x0 ;  /* 0x0000000000007b1d */ /* 0x000fe20000010000 */
[----:B------:R-:W-:-:S02]  /*0740*/  ISETP.NE.U32.AND P6, PT, R2, RZ, PT ;  /* 0x000000ff0200720c */ /* 0x000fc40003fc5070 */
[----:B------:R-:W-:Y:S02]  /*0750*/  SEL R2, RZ, 0x10, P5 ;  /* 0x00000010ff027807 */ /* 0x000fe40002800000 */
[----:B------:R-:W-:Y:S02]  /*0760*/  SEL R3, R3, RZ, P3 ;  /* 0x000000ff03037207 */ /* 0x000fe40001800000 */
[----:B------:R-:W-:Y:S02]  /*0770*/  SEL R4, R4, RZ, P3 ;  /* 0x000000ff04047207 */ /* 0x000fe40001800000 */
[----:B------:R-:W-:Y:S02]  /*0780*/  SEL R2, R2, RZ, P3 ;  /* 0x000000ff02027207 */ /* 0x000fe40001800000 */
[----:B------:R-:W-:Y:S02]  /*0790*/  ISETP.NE.U32.AND P5, PT, R3, RZ, PT ;  /* 0x000000ff0300720c */ /* 0x000fe40003fa5070 */
[----:B------:R-:W-:Y:S01]  /*07a0*/  ISETP.NE.U32.AND P3, PT, R4, RZ, PT ;  /* 0x000000ff0400720c */ /* 0x000fe20003f65070 */
[----:B------:R-:W-:Y:S01]  /*07b0*/  IMAD.WIDE R4, R126, 0x2, R142 ;  /* 0x000000027e047825 */ /* 0x000fe200078e028e */
[----:B------:R-:W-:-:S03]  /*07c0*/  ISETP.NE.U32.AND P4, PT, R2, RZ, PT ;  /* 0x000000ff0200720c */ /* 0x000fc60003f85070 */
[----:B------:R-:W-:Y:S01]  /*07d0*/  IMAD.WIDE R2, R126, 0x2, R144 ;  /* 0x000000027e027825 */ /* 0x000fe200078e0290 */
[----:B------:R-:W-:Y:S01]  /*07e0*/  @!PT LDS RZ, [RZ] ;  /* 0x00000000fffff984 */ /* 0x000fe20000000800 */
[----:B------:R-:W-:Y:S01]  /*07f0*/  @!PT LDS RZ, [RZ] ;  /* 0x00000000fffff984 */ /* 0x000fe20000000800 */
[----:B------:R-:W-:Y:S01]  /*0800*/  @!PT LDS RZ, [RZ] ;  /* 0x00000000fffff984 */ /* 0x000fe20000000800 */
[----:B------:R1:W-:Y:S04]  /*0810*/  LDGSTS.E.BYPASS.128 [R128+0x4000], [R160.64+0x80], P2 ;  /* 0x04000080a0807fae */ /* 0x0003e80009101c4a */
[----:B------:R1:W-:Y:S04]  /*0820*/  LDGSTS.E.BYPASS.128 [R128+0x4800], [R158.64+0x80], P2 ;  /* 0x048000809e807fae */ /* 0x0003e80009101c4a */
[----:B------:R1:W-:Y:S04]  /*0830*/  LDGSTS.E.BYPASS.128 [R128+0x5000], [R156.64+0x80], P2 ;  /* 0x050000809c807fae */ /* 0x0003e80009101c4a */
[----:B------:R1:W-:Y:S04]  /*0840*/  LDGSTS.E.BYPASS.128 [R128+0x5800], [R154.64+0x80], P2 ;  /* 0x058000809a807fae */ /* 0x0003e80009101c4a */
[----:B------:R1:W-:Y:S04]  /*0850*/  LDGSTS.E.BYPASS.128 [R128+0x6000], [R152.64+0x80], P2 ;  /* 0x0600008098807fae */ /* 0x0003e80009101c4a */
[----:B------:R1:W-:Y:S04]  /*0860*/  LDGSTS.E.BYPASS.128 [R128+0x6800], [R150.64+0x80], P2 ;  /* 0x0680008096807fae */ /* 0x0003e80009101c4a */
[----:B------:R1:W-:Y:S04]  /*0870*/  LDGSTS.E.BYPASS.128 [R128+0x7000], [R148.64+0x80], P2 ;  /* 0x0700008094807fae */ /* 0x0003e80009101c4a */
[----:B------:R1:W-:Y:S04]  /*0880*/  LDGSTS.E.BYPASS.128 [R128+0x7800], [R146.64+0x80], P2 ;  /* 0x0780008092807fae */ /* 0x0003e80009101c4a */
[----:B------:R-:W0:Y:S04]  /*0890*/  LDGDEPBAR ;  /* 0x00000000000079af */ /* 0x000e280000000000 */
[----:B------:R1:W-:Y:S04]  /*08a0*/  LDGSTS.E.BYPASS.128 [R128+0xa000], [R2.64], P6 ;  /* 0x0a00000002807fae */ /* 0x0003e8000b101c4a */
[----:B------:R1:W-:Y:S04]  /*08b0*/  LDGSTS.E.BYPASS.128 [R128+0xa800], [R4.64], P5 ;  /* 0x0a80000004807fae */ /* 0x0003e8000a901c4a */
[----:B------:R1:W-:Y:S04]  /*08c0*/  LDGSTS.E.BYPASS.128 [R128+0xb000], [R6.64], P3 ;  /* 0x0b00000006807fae */ /* 0x0003e80009901c4a */
[----:B------:R1:W-:Y:S04]  /*08d0*/  LDGSTS.E.BYPASS.128 [R128+0xb800], [R8.64], P4 ;  /* 0x0b80000008807fae */ /* 0x0003e8000a101c4a */
[----:B------:R-:W0:Y:S01]  /*08e0*/  LDGDEPBAR ;  /* 0x00000000000079af */ /* 0x000e220000000000 */
[----:B------:R-:W-:Y:S05]  /*08f0*/  @P0 BRA `(.L_x_0) ;  /* 0x0000022000000947 */ /* 0x000fea0003800000 */
[----:B-1----:R-:W-:Y:S01]  /*0900*/  SHF.R.U32.HI R6, RZ, 0x2, R10 ;  /* 0x00000002ff067819 */ /* 0x002fe2000001160a */
[----:B------:R-:W-:Y:S01]  /*0910*/  CS2R R92, SRZ ;  /* 0x00000000005c7805 */ /* 0x000fe2000001ff00 */
        /* <DEDUP_REMOVED lines=31> */
[----:B------:R-:W-:Y:S05]  /*0b10*/  BRA `(.L_x_1) ;  /* 0x0000116000007947 */ /* 0x000fea0003800000 */
.L_x_0:
[C---:B-1----:R-:W-:Y:S01]  /*0b20*/  LOP3.LUT R3, R0.reuse, 0xf, RZ, 0xc0, !PT ;  /* 0x0000000f00037812 */ /* 0x042fe200078ec0ff */
[----:B------:R-:W-:Y:S01]  /*0b30*/  IMAD.SHL.U32 R5, R0, 0x40, RZ ;  /* 0x0000004000057824 */ /* 0x000fe200078e00ff */
[C---:B------:R-:W-:Y:S01]  /*0b40*/  LOP3.LUT R8, R11.reuse, 0x8, RZ, 0xc0, !PT ;  /* 0x000000080b087812 */ /* 0x040fe200078ec0ff */
[----:B------:R-:W-:Y:S01]  /*0b50*/  CS2R R92, SRZ ;  /* 0x00000000005c7805 */ /* 0x000fe2000001ff00 */
[----:B------:R-:W-:Y:S01]  /*0b60*/  LEA.HI R3, R134, R3, RZ, 0x1e ;  /* 0x0000000386037211 */ /* 0x000fe200078ff0ff */
[----:B------:R-:W-:Y:S01]  /*0b70*/  CS2R R94, SRZ ;  /* 0x00000000005e7805 */ /* 0x000fe2000001ff00 */
[----:B------:R-:W-:Y:S01]  /*0b80*/  SHF.R.U32.HI R6, RZ, 0x2, R10 ;  /* 0x00000002ff067819 */ /* 0x000fe2000001160a */
[----:B------:R-:W-:Y:S01]  /*0b90*/  CS2R R84, SRZ ;  /* 0x0000000000547805 */ /* 0x000fe2000001ff00 */
[----:B------:R-:W-:Y:S01]  /*0ba0*/  LOP3.LUT R4, R11, 0x18, RZ, 0xc0, !PT ;  /* 0x000000180b047812 */ /* 0x000fe200078ec0ff */
[----:B------:R-:W-:Y:S01]  /*0bb0*/  IMAD.SHL.U32 R123, R3, 0x40, RZ ;  /* 0x00000040037b7824 */ /* 0x000fe200078e00ff */
[----:B------:R-:W-:Y:S01]  /*0bc0*/  LOP3.LUT R2, R135, 0xf, R0, 0xf8, !PT ;  /* 0x0000000f87027812 */ /* 0x000fe200078ef800 */
[----:B------:R-:W-:Y:S01]  /*0bd0*/  IMAD.MOV.U32 R3, RZ, RZ, 0x1 ;  /* 0x00000001ff037424 */ /* 0x000fe200078e00ff */
[C-C-:B------:R-:W-:Y:S01]  /*0be0*/  LOP3.LUT R12, R11.reuse, 0x10, R8.reuse, 0x2e, !PT ;  /* 0x000000100b0c7812 */ /* 0x140fe200078e2e08 */
[----:B------:R-:W-:Y:S01]  /*0bf0*/  CS2R R86, SRZ ;  /* 0x0000000000567805 */ /* 0x000fe2000001ff00 */
[----:B------:R-:W-:Y:S01]  /*0c00*/  SHF.R.U32.HI R10, RZ, 0x1, R135 ;  /* 0x00000001ff0a7819 */ /* 0x000fe20000011687 */
[----:B------:R-:W-:Y:S01]  /*0c10*/  CS2R R88, SRZ ;  /* 0x0000000000587805 */ /* 0x000fe2000001ff00 */
[----:B------:R-:W-:Y:S01]  /*0c20*/  SHF.R.U32.HI R125, RZ, 0x6, R125 ;  /* 0x00000006ff7d7819 */ /* 0x000fe2000001167d */
[----:B------:R-:W-:Y:S01]  /*0c30*/  CS2R R90, SRZ ;  /* 0x00000000005a7805 */ /* 0x000fe2000001ff00 */
[C---:B------:R-:W-:Y:S01]  /*0c40*/  LOP3.LUT R115, R11.reuse, 0x30, R8, 0x2e, !PT ;  /* 0x000000300b737812 */ /* 0x040fe200078e2e08 */
[----:B------:R-:W-:Y:S01]  /*0c50*/  CS2R R40, SRZ ;  /* 0x0000000000287805 */ /* 0x000fe2000001ff00 */
[----:B------:R-:W-:Y:S01]  /*0c60*/  LOP3.LUT R117, R11, 0x20, R4, 0x2e, !PT ;  /* 0x000000200b757812 */ /* 0x000fe200078e2e04 */
[----:B------:R-:W-:Y:S01]  /*0c70*/  CS2R R42, SRZ ;  /* 0x00000000002a7805 */ /* 0x000fe2000001ff00 */
[----:B------:R-:W-:Y:S01]  /*0c80*/  LOP3.LUT R112, R5, 0x7c0, RZ, 0xc0, !PT ;  /* 0x000007c005707812 */ /* 0x000fe200078ec0ff */
[----:B------:R-:W-:Y:S01]  /*0c90*/  IMAD.SHL.U32 R5, R13, 0x80, RZ ;  /* 0x000000800d057824 */ /* 0x000fe200078e00ff */
[--C-:B------:R-:W-:Y:S01]  /*0ca0*/  LOP3.LUT R113, R6, 0x38, R11.reuse, 0x78, !PT ;  /* 0x0000003806717812 */ /* 0x100fe200078e780b */
[----:B------:R-:W-:Y:S01]  /*0cb0*/  CS2R R44, SRZ ;  /* 0x00000000002c7805 */ /* 0x000fe2000001ff00 */
[----:B------:R-:W-:Y:S01]  /*0cc0*/  LEA R2, R2, 0x800, 0x6 ;  /* 0x0000080002027811 */ /* 0x000fe200078e30ff */
[----:B------:R-:W-:Y:S01]  /*0cd0*/  CS2R R46, SRZ ;  /* 0x00000000002e7805 */ /* 0x000fe2000001ff00 */
[--C-:B------:R-:W-:Y:S01]  /*0ce0*/  LOP3.LUT R107, R12, 0x20, R11.reuse, 0xf8, !PT ;  /* 0x000000200c6b7812 */ /* 0x100fe200078ef80b */
[----:B------:R-:W-:Y:S01]  /*0cf0*/  CS2R R48, SRZ ;  /* 0x0000000000307805 */ /* 0x000fe2000001ff00 */
[----:B------:R-:W-:Y:S01]  /*0d00*/  LOP3.LUT R122, R10, 0x38, R11, 0x78, !PT ;  /* 0x000000380a7a7812 */ /* 0x000fe200078e780b */
[----:B------:R-:W-:Y:S01]  /*0d10*/  CS2R R50, SRZ ;  /* 0x0000000000327805 */ /* 0x000fe2000001ff00 */
[----:B------:R-:W-:Y:S01]  /*0d20*/  IADD3 R124, R125, -0x2, RZ ;  /* 0xfffffffe7d7c7810 */ /* 0x000fe20007ffe0ff */
[----:B------:R-:W-:Y:S01]  /*0d30*/  CS2R R52, SRZ ;  /* 0x0000000000347805 */ /* 0x000fe2000001ff00 */
[----:B------:R-:W-:Y:S01]  /*0d40*/  LOP3.LUT R114, R113, R112, RZ, 0xfc, !PT ;  /* 0x0000007071727212 */ /* 0x000fe200078efcff */
[----:B------:R-:W-:Y:S01]  /*0d50*/  CS2R R54, SRZ ;  /* 0x0000000000367805 */ /* 0x000fe2000001ff00 */
[C-C-:B------:R-:W-:Y:S01]  /*0d60*/  LOP3.LUT R106, R112.reuse, R117, R6.reuse, 0xf6, !PT ;  /* 0x00000075706a7212 */ /* 0x140fe200078ef606 */
[----:B------:R-:W-:Y:S01]  /*0d70*/  CS2R R56, SRZ ;  /* 0x0000000000387805 */ /* 0x000fe2000001ff00 */
[--C-:B------:R-:W-:Y:S01]  /*0d80*/  LOP3.LUT R104, R112, R115, R6.reuse, 0xf6, !PT ;  /* 0x0000007370687212 */ /* 0x100fe200078ef606 */
[----:B------:R-:W-:Y:S01]  /*0d90*/  CS2R R58, SRZ ;  /* 0x00000000003a7805 */ /* 0x000fe2000001ff00 */
[-C--:B------:R-:W-:Y:S01]  /*0da0*/  LOP3.LUT R118, R117, R10.reuse, RZ, 0x3c, !PT ;  /* 0x0000000a75767212 */ /* 0x080fe200078e3cff */
[----:B------:R-:W-:Y:S01]  /*0db0*/  CS2R R60, SRZ ;  /* 0x00000000003c7805 */ /* 0x000fe2000001ff00 */
[-C--:B------:R-:W-:Y:S01]  /*0dc0*/  LOP3.LUT R116, R115, R10.reuse, RZ, 0x3c, !PT ;  /* 0x0000000a73747212 */ /* 0x080fe200078e3cff */
[----:B------:R-:W-:Y:S01]  /*0dd0*/  CS2R R62, SRZ ;  /* 0x00000000003e7805 */ /* 0x000fe2000001ff00 */
[C-C-:B------:R-:W-:Y:S01]  /*0de0*/  LOP3.LUT R105, R2.reuse, R117, R6.reuse, 0xf6, !PT ;  /* 0x0000007502697212 */ /* 0x140fe200078ef606 */
[----:B------:R-:W-:Y:S01]  /*0df0*/  CS2R R64, SRZ ;  /* 0x0000000000407805 */ /* 0x000fe2000001ff00 */
[----:B------:R-:W-:Y:S01]  /*0e00*/  LOP3.LUT R7, R2, R115, R6, 0xf6, !PT ;  /* 0x0000007302077212 */ /* 0x000fe200078ef606 */
[----:B------:R-:W-:Y:S01]  /*0e10*/  CS2R R66, SRZ ;  /* 0x0000000000427805 */ /* 0x000fe2000001ff00 */
[----:B------:R-:W-:Y:S01]  /*0e20*/  LOP3.LUT R120, R107, R10, RZ, 0x3c, !PT ;  /* 0x0000000a6b787212 */ /* 0x000fe200078e3cff */
[----:B------:R-:W-:Y:S01]  /*0e30*/  CS2R R68, SRZ ;  /* 0x0000000000447805 */ /* 0x000fe2000001ff00 */
[CC--:B------:R-:W-:Y:S01]  /*0e40*/  LOP3.LUT R119, R123.reuse, R107.reuse, R10, 0xf6, !PT ;  /* 0x0000006b7b777212 */ /* 0x0c0fe200078ef60a */
[----:B------:R-:W-:Y:S01]  /*0e50*/  CS2R R70, SRZ ;  /* 0x0000000000467805 */ /* 0x000fe2000001ff00 */
[----:B------:R-:W-:Y:S01]  /*0e60*/  LOP3.LUT R112, R112, R107, R6, 0xf6, !PT ;  /* 0x0000006b70707212 */ /* 0x000fe200078ef606 */
[----:B------:R-:W-:Y:S01]  /*0e70*/  CS2R R72, SRZ ;  /* 0x0000000000487805 */ /* 0x000fe2000001ff00 */
[C---:B------:R-:W-:Y:S01]  /*0e80*/  LOP3.LUT R113, R2.reuse, R113, RZ, 0xfc, !PT ;  /* 0x0000007102717212 */ /* 0x040fe200078efcff */
[----:B------:R-:W-:Y:S01]  /*0e90*/  CS2R R74, SRZ ;  /* 0x00000000004a7805 */ /* 0x000fe2000001ff00 */
[C-C-:B------:R-:W-:Y:S01]  /*0ea0*/  LOP3.LUT R117, R123.reuse, R117, R10.reuse, 0xf6, !PT ;  /* 0x000000757b757212 */ /* 0x140fe200078ef60a */
[----:B------:R-:W-:Y:S01]  /*0eb0*/  CS2R R76, SRZ ;  /* 0x00000000004c7805 */ /* 0x000fe2000001ff00 */
[C---:B------:R-:W-:Y:S01]  /*0ec0*/  LOP3.LUT R115, R123.reuse, R115, R10, 0xf6, !PT ;  /* 0x000000737b737212 */ /* 0x040fe200078ef60a */
[----:B------:R-:W-:Y:S01]  /*0ed0*/  CS2R R78, SRZ ;  /* 0x00000000004e7805 */ /* 0x000fe2000001ff00 */
[----:B------:R-:W-:Y:S01]  /*0ee0*/  LOP3.LUT R107, R2, R107, R6, 0xf6, !PT ;  /* 0x0000006b026b7212 */ /* 0x000fe200078ef606 */
[----:B------:R-:W-:Y:S01]  /*0ef0*/  IMAD.MOV.U32 R2, RZ, RZ, 0x80 ;  /* 0x00000080ff027424 */ /* 0x000fe200078e00ff */
[----:B------:R-:W-:Y:S01]  /*0f00*/  CS2R R80, SRZ ;  /* 0x0000000000507805 */ /* 0x000fe2000001ff00 */
[----:B------:R-:W-:Y:S01]  /*0f10*/  CS2R R82, SRZ ;  /* 0x0000000000527805 */ /* 0x000fe2000001ff00 */
[----:B------:R-:W-:Y:S01]  /*0f20*/  CS2R R32, SRZ ;  /* 0x0000000000207805 */ /* 0x000fe2000001ff00 */
[----:B------:R-:W-:Y:S01]  /*0f30*/  CS2R R34, SRZ ;  /* 0x0000000000227805 */ /* 0x000fe2000001ff00 */
[----:B------:R-:W-:Y:S01]  /*0f40*/  CS2R R8, SRZ ;  /* 0x0000000000087805 */ /* 0x000fe2000001ff00 */
[----:B------:R-:W-:Y:S01]  /*0f50*/  CS2R R10, SRZ ;  /* 0x00000000000a7805 */ /* 0x000fe2000001ff00 */
[----:B------:R-:W-:Y:S01]  /*0f60*/  SHF.R.S32.HI R4, RZ, 0x1f, R124 ;  /* 0x0000001fff047819 */ /* 0x000fe2000001147c */
[----:B------:R-:W-:Y:S01]  /*0f70*/  UIADD3 UR6, UR6, -0x80, URZ ;  /* 0xffffff8006067890 */ /* 0x000fe2000fffe03f */
[----:B------:R-:W-:Y:S01]  /*0f80*/  LOP3.LUT R121, R123, R122, RZ, 0xfc, !PT ;  /* 0x0000007a7b797212 */ /* 0x000fe200078efcff */
[----:B------:R-:W-:-:S02]  /*0f90*/  UMOV UR7, 0xffffffff ;  /* 0xffffffff00077882 */ /* 0x000fc40000000000 */
[----:B------:R-:W-:Y:S02]  /*0fa0*/  UMOV UR4, URZ ;  /* 0x0000003f00047c82 */ /* 0x000fe40008000000 */
[----:B------:R-:W-:Y:S02]  /*0fb0*/  UMOV UR5, URZ ;  /* 0x0000003f00057c82 */ /* 0x000fe40008000000 */
.L_x_2:
[----:B------:R-:W-:Y:S01]  /*0fc0*/  UIADD3 UR7, UR7, 0x1, URZ ;  /* 0x0000000107077890 */ /* 0x000fe2000fffe03f */
[----:B------:R-:W-:-:S04]  /*0fd0*/  DEPBAR.LE SB0, 0x2 ;  /* 0x000080800000791a */ /* 0x000fc80000000000 */
[----:B------:R-:W-:Y:S01]  /*0fe0*/  UISETP.GE.AND UP0, UPT, UR7, 0x2, UPT ;  /* 0x000000020700788c */ /* 0x000fe2000bf06270 */
[----:B------:R-:W-:Y:S01]  /*0ff0*/  IMAD.IADD R12, R122, 0x1, R123 ;  /* 0x000000017a0c7824 */ /* 0x000fe200078e027b */
[----:B------:R-:W-:Y:S02]  /*1000*/  ISETP.LE.U32.AND P0, PT, R124, UR4, PT ;  /* 0x000000047c007c0c */ /* 0x000fe4000bf03070 */
[----:B------:R-:W-:Y:S01]  /*1010*/  USEL UR7, UR7, URZ, !UP0 ;  /* 0x0000003f07077287 */ /* 0x000fe2000c000000 */
[----:B------:R-:W-:Y:S01]  /*1020*/  ISETP.GE.AND P1, PT, R127, UR6, PT ;  /* 0x000000067f007c0c */ /* 0x000fe2000bf26270 */
[----:B------:R-:W-:Y:S01]  /*1030*/  UIADD3 UR4, UP0, UR4, 0x1, URZ ;  /* 0x0000000104047890 */ /* 0x000fe2000ff1e03f */
[----:B------:R-:W-:Y:S01]  /*1040*/  BAR.SYNC.DEFER_BLOCKING 0x0 ;  /* 0x0000000000007b1d */ /* 0x000fe20000010000 */
[----:B------:R-:W-:Y:S01]  /*1050*/  USHF.L.U32 UR8, UR7, 0xe, URZ ;  /* 0x0000000e07087899 */ /* 0x000fe2000800063f */
[----:B------:R-:W-:Y:S01]  /*1060*/  ISETP.GE.AND P2, PT, R133, UR6, PT ;  /* 0x0000000685007c0c */ /* 0x000fe2000bf46270 */
[----:B------:R-:W-:Y:S01]  /*1070*/  ULEA UR9, UR7, 0x8000, 0xd ;  /* 0x0000800007097891 */ /* 0x000fe2000f8e683f */
[----:B------:R-:W-:-:S02]  /*1080*/  ISETP.GE.AND P3, PT, R132, UR6, PT ;  /* 0x0000000684007c0c */ /* 0x000fc4000bf66270 */
[----:B------:R-:W-:Y:S02]  /*1090*/  ISETP.GE.AND P4, PT, R131, UR6, PT ;  /* 0x0000000683007c0c */ /* 0x000fe4000bf86270 */
[----:B------:R-:W-:Y:S02]  /*10a0*/  LEA R108, R12, UR8, 0x1 ;  /* 0x000000080c6c7c11 */ /* 0x000fe4000f8e08ff */
[----:B------:R-:W-:Y:S02]  /*10b0*/  LEA R100, R121, UR8, 0x1 ;  /* 0x0000000879647c11 */ /* 0x000fe4000f8e08ff */
[----:B------:R-:W-:Y:S02]  /*10c0*/  LEA R12, R114, UR9, 0x1 ;  /* 0x00000009720c7c11 */ /* 0x000fe4000f8e08ff */
[----:B------:R-:W-:Y:S02]  /*10d0*/  LEA R16, R112, UR9, 0x1 ;  /* 0x0000000970107c11 */ /* 0x000fe4000f8e08ff */
[----:B------:R-:W-:-:S02]  /*10e0*/  LEA R20, R106, UR9, 0x1 ;  /* 0x000000096a147c11 */ /* 0x000fc4000f8e08ff */
[----:B------:R-:W-:Y:S02]  /*10f0*/  LEA R24, R104, UR9, 0x1 ;  /* 0x0000000968187c11 */ /* 0x000fe4000f8e08ff */
[----:B------:R-:W-:Y:S02]  /*1100*/  IADD3 R3, R3, 0x1, RZ ;  /* 0x0000000103037810 */ /* 0x000fe40007ffe0ff */
[----:B------:R-:W-:Y:S01]  /*1110*/  ISETP.GE.AND P5, PT, R130, UR6, PT ;  /* 0x0000000682007c0c */ /* 0x000fe2000bfa6270 */
[----:B------:R-:W-:Y:S01]  /*1120*/  UIADD3 UR6, UR6, -0x40, URZ ;  /* 0xffffffc006067890 */ /* 0x000fe2000fffe03f */
[----:B------:R-:W-:Y:S04]  /*1130*/  LDSM.16.M88.4 R100, [R100] ;  /* 0x000000006464783b */ /* 0x000fe80000000200 */
[----:B------:R-:W1:Y:S04]  /*1140*/  LDSM.16.MT88.4 R12, [R12] ;  /* 0x000000000c0c783b */ /* 0x000e680000004200 */
[----:B------:R-:W2:Y:S04]  /*1150*/  LDSM.16.M88.4 R96, [R108+0x1000] ;  /* 0x001000006c60783b */ /* 0x000ea80000000200 */
[----:B------:R-:W3:Y:S04]  /*1160*/  LDSM.16.M88.4 R36, [R108+0x2000] ;  /* 0x002000006c24783b */ /* 0x000ee80000000200 */
[----:B------:R4:W3:Y:S04]  /*1170*/  LDSM.16.M88.4 R28, [R108+0x3000] ;  /* 0x003000006c1c783b */ /* 0x0008e80000000200 */
[----:B------:R-:W3:Y:S04]  /*1180*/  LDSM.16.MT88.4 R16, [R16] ;  /* 0x000000001010783b */ /* 0x000ee80000004200 */
[----:B------:R-:W3:Y:S01]  /*1190*/  LDSM.16.MT88.4 R20, [R20] ;  /* 0x000000001414783b */ /* 0x000ee20000004200 */
[----:B----4-:R-:W-:-:S03]  /*11a0*/  LEA R108, R119, UR8, 0x1 ;  /* 0x00000008776c7c11 */ /* 0x010fc6000f8e08ff */
[----:B------:R-:W4:Y:S04]  /*11b0*/  LDSM.16.MT88.4 R24, [R24] ;  /* 0x000000001818783b */ /* 0x000f280000004200 */
[----:B------:R-:W4:Y:S01]  /*11c0*/  LDSM.16.M88.4 R108, [R108] ;  /* 0x000000006c6c783b */ /* 0x000f220000000200 */
[-C--:B-1----:R-:W-:Y:S08]  /*11d0*/  HMMA.16816.F32 R92, R100, R12.reuse, R92 ;  /* 0x0000000c645c723c */ /* 0x082ff0000000185c */
[-C--:B--2---:R-:W-:Y:S08]  /*11e0*/  HMMA.16816.F32 R44, R96, R12.reuse, R44 ;  /* 0x0000000c602c723c */ /* 0x084ff0000000182c */
[-C--:B---3--:R-:W-:Y:S08]  /*11f0*/  HMMA.16816.F32 R60, R36, R12.reuse, R60 ;  /* 0x0000000c243c723c */ /* 0x088ff0000000183c */
[----:B------:R-:W-:Y:S07]  /*1200*/  HMMA.16816.F32 R76, R28, R12, R76 ;  /* 0x0000000c1c4c723c */ /* 0x000fee000000184c */
[----:B------:R-:W-:Y:S01]  /*1210*/  IMAD.IADD R12, R123, 0x1, R120 ;  /* 0x000000017b0c7824 */ /* 0x000fe200078e0278 */
[----:B------:R-:W-:Y:S04]  /*1220*/  HMMA.16816.F32 R84, R100, R16, R84 ;  /* 0x000000106454723c */ /* 0x000fe80000001854 */
[----:B------:R-:W-:-:S04]  /*1230*/  LEA R12, R12, UR8, 0x1 ;  /* 0x000000080c0c7c11 */ /* 0x000fc8000f8e08ff */
[C---:B------:R-:W-:Y:S08]  /*1240*/  HMMA.16816.F32 R88, R100.reuse, R20, R88 ;  /* 0x000000146458723c */ /* 0x040ff00000001858 */
[----:B----4-:R-:W-:Y:S01]  /*1250*/  HMMA.16816.F32 R40, R100, R24, R40 ;  /* 0x000000186428723c */ /* 0x010fe20000001828 */
[----:B------:R-:W1:Y:S07]  /*1260*/  LDSM.16.M88.4 R100, [R12+0x1000] ;  /* 0x001000000c64783b */ /* 0x000e6e0000000200 */
[C---:B------:R-:W-:Y:S08]  /*1270*/  HMMA.16816.F32 R48, R96.reuse, R16, R48 ;  /* 0x000000106030723c */ /* 0x040ff00000001830 */
[C---:B------:R-:W-:Y:S08]  /*1280*/  HMMA.16816.F32 R52, R96.reuse, R20, R52 ;  /* 0x000000146034723c */ /* 0x040ff00000001834 */
[----:B------:R-:W-:Y:S01]  /*1290*/  HMMA.16816.F32 R56, R96, R24, R56 ;  /* 0x000000186038723c */ /* 0x000fe20000001838 */
[----:B------:R-:W2:Y:S07]  /*12a0*/  LDSM.16.M88.4 R96, [R12+0x2000] ;  /* 0x002000000c60783b */ /* 0x000eae0000000200 */
[C---:B------:R-:W-:Y:S08]  /*12b0*/  HMMA.16816.F32 R64, R36.reuse, R16, R64 ;  /* 0x000000102440723c */ /* 0x040ff00000001840 */
[C---:B------:R-:W-:Y:S08]  /*12c0*/  HMMA.16816.F32 R68, R36.reuse, R20, R68 ;  /* 0x000000142444723c */ /* 0x040ff00000001844 */
[----:B------:R-:W-:Y:S01]  /*12d0*/  HMMA.16816.F32 R72, R36, R24, R72 ;  /* 0x000000182448723c */ /* 0x000fe20000001848 */
[----:B------:R-:W3:Y:S07]  /*12e0*/  LDSM.16.M88.4 R36, [R12+0x3000] ;  /* 0x003000000c24783b */ /* 0x000eee0000000200 */
[C---:B------:R-:W-:Y:S08]  /*12f0*/  HMMA.16816.F32 R80, R28.reuse, R16, R80 ;  /* 0x000000101c50723c */ /* 0x040ff00000001850 */
[C---:B------:R-:W-:Y:S08]  /*1300*/  HMMA.16816.F32 R32, R28.reuse, R20, R32 ;  /* 0x000000141c20723c */ /* 0x040ff00000001820 */
[----:B------:R-:W-:Y:S07]  /*1310*/  HMMA.16816.F32 R8, R28, R24, R8 ;  /* 0x000000181c08723c */ /* 0x000fee0000001808 */
[----:B------:R-:W-:Y:S01]  /*1320*/  IMAD.IADD R24, R123, 0x1, R118 ;  /* 0x000000017b187824 */ /* 0x000fe200078e0276 */
[C---:B------:R-:W-:Y:S08]  /*1330*/  HMMA.16816.F32 R92, R108.reuse, R14, R92 ;  /* 0x0000000e6c5c723c */ /* 0x040ff0000000185c */
[C---:B------:R-:W-:Y:S08]  /*1340*/  HMMA.16816.F32 R84, R108.reuse, R18, R84 ;  /* 0x000000126c54723c */ /* 0x040ff00000001854 */
[----:B------:R-:W-:Y:S08]  /*1350*/  HMMA.16816.F32 R88, R108, R22, R88 ;  /* 0x000000166c58723c */ /* 0x000ff00000001858 */
[C---:B-1----:R-:W-:Y:S08]  /*1360*/  HMMA.16816.F32 R44, R100.reuse, R14, R44 ;  /* 0x0000000e642c723c */ /* 0x042ff0000000182c */
[C---:B------:R-:W-:Y:S08]  /*1370*/  HMMA.16816.F32 R48, R100.reuse, R18, R48 ;  /* 0x000000126430723c */ /* 0x040ff00000001830 */
[----:B------:R-:W-:Y:S08]  /*1380*/  HMMA.16816.F32 R52, R100, R22, R52 ;  /* 0x000000166434723c */ /* 0x000ff00000001834 */
[C---:B--2---:R-:W-:Y:S08]  /*1390*/  HMMA.16816.F32 R60, R96.reuse, R14, R60 ;  /* 0x0000000e603c723c */ /* 0x044ff0000000183c */
[C---:B------:R-:W-:Y:S08]  /*13a0*/  HMMA.16816.F32 R64, R96.reuse, R18, R64 ;  /* 0x000000126040723c */ /* 0x040ff00000001840 */
[----:B------:R-:W-:Y:S08]  /*13b0*/  HMMA.16816.F32 R68, R96, R22, R68 ;  /* 0x000000166044723c */ /* 0x000ff00000001844 */
[C---:B---3--:R-:W-:Y:S07]  /*13c0*/  HMMA.16816.F32 R12, R36.reuse, R14, R76 ;  /* 0x0000000e240c723c */ /* 0x048fee000000184c */
[----:B------:R-:W-:Y:S01]  /*13d0*/  LEA R76, R113, UR9, 0x1 ;  /* 0x00000009714c7c11 */ /* 0x000fe2000f8e08ff */
[C---:B------:R-:W-:Y:S05]  /*13e0*/  HMMA.16816.F32 R16, R36.reuse, R18, R80 ;  /* 0x000000122410723c */ /* 0x040fea0000001850 */
[----:B------:R-:W-:Y:S02]  /*13f0*/  LDSM.16.MT88.4 R76, [R76] ;  /* 0x000000004c4c783b */ /* 0x000fe40000004200 */
[----:B------:R-:W-:Y:S01]  /*1400*/  LEA R80, R107, UR9, 0x1 ;  /* 0x000000096b507c11 */ /* 0x000fe2000f8e08ff */
[C---:B------:R-:W-:Y:S05]  /*1410*/  HMMA.16816.F32 R20, R36.reuse, R22, R32 ;  /* 0x000000162414723c */ /* 0x040fea0000001820 */
[----:B------:R-:W-:Y:S02]  /*1420*/  LDSM.16.MT88.4 R80, [R80] ;  /* 0x000000005050783b */ /* 0x000fe40000004200 */
[----:B------:R-:W-:Y:S01]  /*1430*/  LEA R32, R105, UR9, 0x1 ;  /* 0x0000000969207c11 */ /* 0x000fe2000f8e08ff */
[-C--:B------:R-:W-:Y:S05]  /*1440*/  HMMA.16816.F32 R36, R36, R26.reuse, R8 ;  /* 0x0000001a2424723c */ /* 0x080fea0000001808 */
[----:B------:R-:W-:Y:S02]  /*1450*/  LDSM.16.MT88.4 R32, [R32] ;  /* 0x000000002020783b */ /* 0x000fe40000004200 */
[----:B------:R-:W-:Y:S01]  /*1460*/  LEA R8, R7, UR9, 0x1 ;  /* 0x0000000907087c11 */ /* 0x000fe2000f8e08ff */
[-C--:B------:R-:W-:Y:S05]  /*1470*/  HMMA.16816.F32 R40, R108, R26.reuse, R40 ;  /* 0x0000001a6c28723c */ /* 0x080fea0000001828 */
[----:B------:R-:W-:Y:S02]  /*1480*/  LDSM.16.MT88.4 R8, [R8] ;  /* 0x000000000808783b */ /* 0x000fe40000004200 */
[----:B------:R-:W-:Y:S01]  /*1490*/  LEA R108, R24, UR8, 0x1 ;  /* 0x00000008186c7c11 */ /* 0x000fe2000f8e08ff */
[-C--:B------:R-:W-:Y:S04]  /*14a0*/  HMMA.16816.F32 R56, R100, R26.reuse, R56 ;  /* 0x0000001a6438723c */ /* 0x080fe80000001838 */
[----:B------:R-:W1:Y:S03]  /*14b0*/  LDSM.16.M88.4 R28, [R108+0x2000] ;  /* 0x002000006c1c783b */ /* 0x000e660000000200 */
[----:B------:R-:W-:Y:S01]  /*14c0*/  LEA R100, R117, UR8, 0x1 ;  /* 0x0000000875647c11 */ /* 0x000fe2000f8e08ff */
[----:B------:R-:W-:Y:S01]  /*14d0*/  HMMA.16816.F32 R72, R96, R26, R72 ;  /* 0x0000001a6048723c */ /* 0x000fe20000001848 */
[----:B------:R-:W2:Y:S04]  /*14e0*/  LDSM.16.M88.4 R24, [R108+0x3000] ;  /* 0x003000006c18783b */ /* 0x000ea80000000200 */
[----:B------:R-:W3:Y:S04]  /*14f0*/  LDSM.16.M88.4 R100, [R100] ;  /* 0x000000006464783b */ /* 0x000ee80000000200 */
[----:B------:R4:W2:Y:S02]  /*1500*/  LDSM.16.M88.4 R96, [R108+0x1000] ;  /* 0x001000006c60783b */ /* 0x0008a40000000200 */
[----:B----4-:R-:W-:-:S06]  /*1510*/  LEA R108, R115, UR8, 0x1 ;  /* 0x00000008736c7c11 */ /* 0x010fcc000f8e08ff */
[----:B------:R-:W4:Y:S01]  /*1520*/  LDSM.16.M88.4 R108, [R108] ;  /* 0x000000006c6c783b */ /* 0x000f220000000200 */
[C---:B-1----:R-:W-:Y:S08]  /*1530*/  HMMA.16816.F32 R60, R28.reuse, R76, R60 ;  /* 0x0000004c1c3c723c */ /* 0x042ff0000000183c */
[C---:B------:R-:W-:Y:S08]  /*1540*/  HMMA.16816.F32 R64, R28.reuse, R80, R64 ;  /* 0x000000501c40723c */ /* 0x040ff00000001840 */
[C---:B------:R-:W-:Y:S08]  /*1550*/  HMMA.16816.F32 R68, R28.reuse, R32, R68 ;  /* 0x000000201c44723c */ /* 0x040ff00000001844 */
[----:B------:R-:W-:Y:S08]  /*1560*/  HMMA.16816.F32 R72, R28, R8, R72 ;  /* 0x000000081c48723c */ /* 0x000ff00000001848 */
[-C--:B--2---:R-:W-:Y:S07]  /*1570*/  HMMA.16816.F32 R28, R24, R76.reuse, R12 ;  /* 0x0000004c181c723c */ /* 0x084fee000000180c */
[----:B------:R-:W-:Y:S01]  /*1580*/  IMAD.IADD R12, R123, 0x1, R116 ;  /* 0x000000017b0c7824 */ /* 0x000fe200078e0274 */
[-C--:B---3--:R-:W-:Y:S08]  /*1590*/  HMMA.16816.F32 R92, R100, R76.reuse, R92 ;  /* 0x0000004c645c723c */ /* 0x088ff0000000185c */
[----:B------:R-:W-:Y:S07]  /*15a0*/  HMMA.16816.F32 R44, R96, R76, R44 ;  /* 0x0000004c602c723c */ /* 0x000fee000000182c */
[----:B------:R-:W-:Y:S01]  /*15b0*/  LEA R76, R12, UR8, 0x1 ;  /* 0x000000080c4c7c11 */ /* 0x000fe2000f8e08ff */
[C---:B------:R-:W-:Y:S04]  /*15c0*/  HMMA.16816.F32 R84, R100.reuse, R80, R84 ;  /* 0x000000506454723c */ /* 0x040fe80000001854 */
[----:B------:R-:W-:Y:S04]  /*15d0*/  LDSM.16.M88.4 R12, [R76+0x3000] ;  /* 0x003000004c0c783b */ /* 0x000fe80000000200 */
[C---:B------:R-:W-:Y:S08]  /*15e0*/  HMMA.16816.F32 R88, R100.reuse, R32, R88 ;  /* 0x000000206458723c */ /* 0x040ff00000001858 */
[----:B------:R-:W-:Y:S01]  /*15f0*/  HMMA.16816.F32 R40, R100, R8, R40 ;  /* 0x000000086428723c */ /* 0x000fe20000001828 */
[----:B------:R-:W1:Y:S07]  /*1600*/  LDSM.16.M88.4 R100, [R76+0x1000] ;  /* 0x001000004c64783b */ /* 0x000e6e0000000200 */
[C---:B------:R-:W-:Y:S08]  /*1610*/  HMMA.16816.F32 R48, R96.reuse, R80, R48 ;  /* 0x000000506030723c */ /* 0x040ff00000001830 */
[C---:B------:R-:W-:Y:S08]  /*1620*/  HMMA.16816.F32 R52, R96.reuse, R32, R52 ;  /* 0x000000206034723c */ /* 0x040ff00000001834 */
[-C--:B------:R-:W-:Y:S01]  /*1630*/  HMMA.16816.F32 R56, R96, R8.reuse, R56 ;  /* 0x000000086038723c */ /* 0x080fe20000001838 */
[----:B------:R-:W2:Y:S07]  /*1640*/  LDSM.16.M88.4 R96, [R76+0x2000] ;  /* 0x002000004c60783b */ /* 0x000eae0000000200 */
[C---:B------:R-:W-:Y:S07]  /*1650*/  HMMA.16816.F32 R36, R24.reuse, R8, R36 ;  /* 0x000000081824723c */ /* 0x040fee0000001824 */
[----:B------:R-:W-:Y:S01]  /*1660*/  IMAD.U32 R9, RZ, RZ, UR5 ;  /* 0x00000005ff097e24 */ /* 0x000fe2000f8e00ff */
[----:B------:R-:W-:Y:S01]  /*1670*/  HMMA.16816.F32 R20, R24, R32, R20 ;  /* 0x000000201814723c */ /* 0x000fe20000001814 */
[----:B------:R-:W-:Y:S01]  /*1680*/  SEL R8, RZ, 0x10, P1 ;  /* 0x00000010ff087807 */ /* 0x000fe20000800000 */
[----:B------:R-:W-:-:S02]  /*1690*/  UIADD3.X UR5, URZ, UR5, URZ, UP0, !UPT ;  /* 0x000000053f057290 */ /* 0x000fc400087fe43f */
[----:B------:R-:W-:Y:S02]  /*16a0*/  ISETP.GE.AND.EX P0, PT, R9, R4, PT, P0 ;  /* 0x000000040900720c */ /* 0x000fe40003f06300 */
[----:B------:R-:W-:Y:S02]  /*16b0*/  SEL R9, RZ, 0x10, P2 ;  /* 0x00000010ff097807 */ /* 0x000fe40001000000 */
[----:B------:R-:W-:Y:S01]  /*16c0*/  HMMA.16816.F32 R16, R24, R80, R16 ;  /* 0x000000501810723c */ /* 0x000fe20000001810 */
[----:B------:R-:W-:Y:S02]  /*16d0*/  SEL R8, R8, RZ, !P0 ;  /* 0x000000ff08087207 */ /* 0x000fe40004000000 */
[----:B------:R-:W-:Y:S02]  /*16e0*/  SEL R9, R9, RZ, !P0 ;  /* 0x000000ff09097207 */ /* 0x000fe40004000000 */
[----:B------:R-:W-:Y:S02]  /*16f0*/  ISETP.NE.U32.AND P1, PT, R8, RZ, PT ;  /* 0x000000ff0800720c */ /* 0x000fe40003f25070 */
[----:B------:R-:W-:Y:S01]  /*1700*/  SEL R8, RZ, 0x10, P3 ;  /* 0x00000010ff087807 */ /* 0x000fe20001800000 */
[----:B----4-:R-:W-:Y:S01]  /*1710*/  HMMA.16816.F32 R88, R108, R34, R88 ;  /* 0x000000226c58723c */ /* 0x010fe20000001858 */
[----:B------:R-:W-:Y:S01]  /*1720*/  ISETP.NE.U32.AND P2, PT, R9, RZ, PT ;  /* 0x000000ff0900720c */ /* 0x000fe20003f45070 */
[----:B------:R-:W-:Y:S01]  /*1730*/  IMAD.WIDE R26, R2, 0x2, R152 ;  /* 0x00000002021a7825 */ /* 0x000fe200078e0298 */
[----:B------:R-:W-:-:S02]  /*1740*/  SEL R8, R8, RZ, !P0 ;  /* 0x000000ff08087207 */ /* 0x000fc40004000000 */
[----:B------:R-:W-:Y:S01]  /*1750*/  SEL R9, RZ, 0x10, P4 ;  /* 0x00000010ff097807 */ /* 0x000fe20002000000 */
[----:B------:R-:W-:Y:S01]  /*1760*/  IMAD.WIDE R24, R2, 0x2, R150 ;  /* 0x0000000202187825 */ /* 0x000fe200078e0296 */
[C---:B------:R-:W-:Y:S01]  /*1770*/  ISETP.GE.AND P4, PT, R3.reuse, 0x2, PT ;  /* 0x000000020300780c */ /* 0x040fe20003f86270 */
[-C--:B-1----:R-:W-:Y:S01]  /*1780*/  HMMA.16816.F32 R52, R100, R34.reuse, R52 ;  /* 0x000000226434723c */ /* 0x082fe20000001834 */
[----:B------:R-:W-:Y:S02]  /*1790*/  ISETP.NE.U32.AND P3, PT, R8, RZ, PT ;  /* 0x000000ff0800720c */ /* 0x000fe40003f65070 */
[----:B------:R-:W-:Y:S02]  /*17a0*/  SEL R8, RZ, 0x10, P5 ;  /* 0x00000010ff087807 */ /* 0x000fe40002800000 */
[----:B------:R-:W-:Y:S02]  /*17b0*/  SEL R3, R3, RZ, !P4 ;  /* 0x000000ff03037207 */ /* 0x000fe40006000000 */
[----:B------:R-:W-:Y:S01]  /*17c0*/  SEL R9, R9, RZ, !P0 ;  /* 0x000000ff09097207 */ /* 0x000fe20004000000 */
[----:B--2---:R-:W-:Y:S01]  /*17d0*/  HMMA.16816.F32 R68, R96, R34, R68 ;  /* 0x000000226044723c */ /* 0x004fe20000001844 */
[----:B------:R-:W-:-:S02]  /*17e0*/  SEL R8, R8, RZ, !P0 ;  /* 0x000000ff08087207 */ /* 0x000fc40004000000 */
[----:B------:R-:W-:Y:S02]  /*17f0*/  ISETP.NE.U32.AND P5, PT, R9, RZ, PT ;  /* 0x000000ff0900720c */ /* 0x000fe40003fa5070 */
[----:B------:R-:W-:-:S03]  /*1800*/  ISETP.NE.U32.AND P0, PT, R8, RZ, PT ;  /* 0x000000ff0800720c */ /* 0x000fc60003f05070 */
[C---:B------:R-:W-:Y:S08]  /*1810*/  HMMA.16816.F32 R60, R96.reuse, R78, R60 ;  /* 0x0000004e603c723c */ /* 0x040ff0000000183c */
[C---:B------:R-:W-:Y:S08]  /*1820*/  HMMA.16816.F32 R64, R96.reuse, R82, R64 ;  /* 0x000000526040723c */ /* 0x040ff00000001840 */
[----:B------:R-:W-:Y:S07]  /*1830*/  HMMA.16816.F32 R72, R96, R10, R72 ;  /* 0x0000000a6048723c */ /* 0x000fee0000001848 */
[----:B------:R-:W-:Y:S01]  /*1840*/  IMAD R97, R3, 0x4000, R128 ;  /* 0x0000400003617824 */ /* 0x000fe200078e0280 */
[----:B------:R-:W-:Y:S07]  /*1850*/  HMMA.16816.F32 R32, R12, R34, R20 ;  /* 0x000000220c20723c */ /* 0x000fee0000001814 */
[C---:B------:R-:W-:Y:S01]  /*1860*/  IMAD.WIDE R22, R2.reuse, 0x2, R160 ;  /* 0x0000000202167825 */ /* 0x040fe200078e02a0 */
[----:B------:R-:W-:Y:S01]  /*1870*/  BAR.SYNC.DEFER_BLOCKING 0x0 ;  /* 0x0000000000007b1d */ /* 0x000fe20000010000 */
[----:B------:R-:W-:Y:S02]  /*1880*/  HMMA.16816.F32 R84, R108, R82, R84 ;  /* 0x000000526c54723c */ /* 0x000fe40000001854 */
[----:B------:R-:W-:-:S06]  /*1890*/  IMAD.WIDE R20, R2, 0x2, R158 ;  /* 0x0000000202147825 */ /* 0x000fcc00078e029e */
[-C--:B------:R-:W-:Y:S08]  /*18a0*/  HMMA.16816.F32 R48, R100, R82.reuse, R48 ;  /* 0x000000526430723c */ /* 0x080ff00000001830 */
[----:B------:R-:W-:Y:S07]  /*18b0*/  HMMA.16816.F32 R80, R12, R82, R16 ;  /* 0x000000520c50723c */ /* 0x000fee0000001810 */
[C---:B------:R-:W-:Y:S01]  /*18c0*/  IMAD.WIDE R18, R2.reuse, 0x2, R156 ;  /* 0x0000000202127825 */ /* 0x040fe200078e029c */
[----:B------:R-:W-:Y:S01]  /*18d0*/  HMMA.16816.F32 R92, R108, R78, R92 ;  /* 0x0000004e6c5c723c */ /* 0x000fe2000000185c */
[----:B------:R-:W-:Y:S01]  /*18e0*/  @!PT LDS RZ, [RZ] ;  /* 0x00000000fffff984 */ /* 0x000fe20000000800 */
[----:B------:R-:W-:Y:S01]  /*18f0*/  @!PT LDS RZ, [RZ] ;  /* 0x00000000fffff984 */ /* 0x000fe20000000800 */
[----:B------:R-:W-:Y:S01]  /*1900*/  @!PT LDS RZ, [RZ] ;  /* 0x00000000fffff984 */ /* 0x000fe20000000800 */
[----:B------:R1:W-:Y:S02]  /*1910*/  LDGSTS.E.BYPASS.128 [R97], [R22.64], P1 ;  /* 0x0000000016617fae */ /* 0x0003e40008901c4a */
[----:B------:R-:W-:-:S02]  /*1920*/  IMAD.WIDE R16, R2, 0x2, R154 ;  /* 0x0000000202107825 */ /* 0x000fc400078e029a */
[----:B------:R2:W-:Y:S03]  /*1930*/  LDGSTS.E.BYPASS.128 [R97+0x800], [R20.64], P1 ;  /* 0x0080000014617fae */ /* 0x0005e60008901c4a */
[----:B------:R-:W-:Y:S01]  /*1940*/  HMMA.16816.F32 R40, R108, R10, R40 ;  /* 0x0000000a6c28723c */ /* 0x000fe20000001828 */
[----:B------:R3:W-:Y:S04]  /*1950*/  LDGSTS.E.BYPASS.128 [R97+0x1000], [R18.64], P1 ;  /* 0x0100000012617fae */ /* 0x0007e80008901c4a */
[----:B------:R4:W-:Y:S03]  /*1960*/  LDGSTS.E.BYPASS.128 [R97+0x1800], [R16.64], P1 ;  /* 0x0180000010617fae */ /* 0x0009e60008901c4a */
[----:B------:R-:W-:Y:S01]  /*1970*/  HMMA.16816.F32 R44, R100, R78, R44 ;  /* 0x0000004e642c723c */ /* 0x000fe2000000182c */
[----:B------:R4:W-:Y:S01]  /*1980*/  LDGSTS.E.BYPASS.128 [R97+0x2000], [R26.64], P1 ;  /* 0x020000001a617fae */ /* 0x0009e20008901c4a */
[----:B--2---:R-:W-:-:S03]  /*1990*/  IMAD.WIDE R20, R5, 0x2, R144 ;  /* 0x0000000205147825 */ /* 0x004fc600078e0290 */
[----:B------:R4:W-:Y:S01]  /*19a0*/  LDGSTS.E.BYPASS.128 [R97+0x2800], [R24.64], P1 ;  /* 0x0280000018617fae */ /* 0x0009e20008901c4a */
[----:B---3--:R-:W-:Y:S02]  /*19b0*/  IMAD.WIDE R18, R5, 0x2, R142 ;  /* 0x0000000205127825 */ /* 0x008fe400078e028e */
[----:B------:R-:W-:Y:S08]  /*19c0*/  HMMA.16816.F32 R56, R100, R10, R56 ;  /* 0x0000000a6438723c */ /* 0x000ff00000001838 */
[C---:B------:R-:W-:Y:S07]  /*19d0*/  HMMA.16816.F32 R76, R12.reuse, R78, R28 ;  /* 0x0000004e0c4c723c */ /* 0x040fee000000181c */
[C---:B------:R-:W-:Y:S01]  /*19e0*/  IMAD.WIDE R30, R2.reuse, 0x2, R148 ;  /* 0x00000002021e7825 */ /* 0x040fe200078e0294 */
[----:B------:R-:W-:Y:S03]  /*19f0*/  HMMA.16816.F32 R8, R12, R10, R36 ;  /* 0x0000000a0c08723c */ /* 0x000fe60000001824 */
[C---:B------:R-:W-:Y:S01]  /*1a00*/  IMAD.WIDE R28, R2.reuse, 0x2, R146 ;  /* 0x00000002021c7825 */ /* 0x040fe200078e0292 */
[----:B------:R4:W-:Y:S01]  /*1a10*/  LDGSTS.E.BYPASS.128 [R97+0x3000], [R30.64], P1 ;  /* 0x030000001e617fae */ /* 0x0009e20008901c4a */
[----:B------:R-:W-:-:S02]  /*1a20*/  IADD3 R2, R2, 0x40, RZ ;  /* 0x0000004002027810 */ /* 0x000fc40007ffe0ff */
[----:B------:R-:W-:Y:S01]  /*1a30*/  LEA R13, R3, 0x8000, 0xd ;  /* 0x00008000030d7811 */ /* 0x000fe200078e68ff */
[----:B------:R4:W-:Y:S01]  /*1a40*/  LDGSTS.E.BYPASS.128 [R97+0x3800], [R28.64], P1 ;  /* 0x038000001c617fae */ /* 0x0009e20008901c4a */
[----:B------:R-:W-:-:S03]  /*1a50*/  IMAD.WIDE R14, R5, 0x2, R138 ;  /* 0x00000002050e7825 */ /* 0x000fc600078e028a */
[----:B------:R-:W0:Y:S01]  /*1a60*/  LDGDEPBAR ;  /* 0x00000000000079af */ /* 0x000e220000000000 */
[----:B-1----:R-:W-:Y:S02]  /*1a70*/  IMAD.IADD R23, R128, 0x1, R13 ;  /* 0x0000000180177824 */ /* 0x002fe400078e020d */
[----:B------:R-:W-:-:S03]  /*1a80*/  IMAD.WIDE R12, R5, 0x2, R140 ;  /* 0x00000002050c7825 */ /* 0x000fc600078e028c */
[----:B------:R4:W-:Y:S01]  /*1a90*/  LDGSTS.E.BYPASS.128 [R23], [R20.64], P2 ;  /* 0x0000000014177fae */ /* 0x0009e20009101c4a */
[----:B------:R-:W-:-:S03]  /*1aa0*/  IMAD.IADD R5, R126, 0x1, R5 ;  /* 0x000000017e057824 */ /* 0x000fc600078e0205 */
[----:B------:R4:W-:Y:S04]  /*1ab0*/  LDGSTS.E.BYPASS.128 [R23+0x800], [R18.64], P3 ;  /* 0x0080000012177fae */ /* 0x0009e80009901c4a */
[----:B------:R4:W-:Y:S04]  /*1ac0*/  LDGSTS.E.BYPASS.128 [R23+0x1000], [R12.64], P5 ;  /* 0x010000000c177fae */ /* 0x0009e8000a901c4a */
[----:B------:R4:W-:Y:S01]  /*1ad0*/  LDGSTS.E.BYPASS.128 [R23+0x1800], [R14.64], P0 ;  /* 0x018000000e177fae */ /* 0x0009e20008101c4a */
[----:B------:R-:W-:-:S03]  /*1ae0*/  ISETP.NE.U32.AND P0, PT, R125, UR4, PT ;  /* 0x000000047d007c0c */ /* 0x000fc6000bf05070 */
[----:B------:R-:W0:Y:S01]  /*1af0*/  LDGDEPBAR ;  /* 0x00000000000079af */ /* 0x000e220000000000 */
[----:B------:R-:W-:-:S13]  /*1b00*/  ISETP.NE.AND.EX P0, PT, RZ, UR5, PT, P0 ;  /* 0x00000005ff007c0c */ /* 0x000fda000bf05300 */
[----:B----4-:R-:W-:Y:S05]  /*1b10*/  @P0 BRA `(.L_x_2) ;  /* 0xfffff4a000000947 */ /* 0x010fea000383ffff */
[----:B------:R-:W-:Y:S02]  /*1b20*/  IMAD.MOV.U32 R20, RZ, RZ, R40 ;  /* 0x000000ffff147224 */ /* 0x000fe400078e0028 */
[----:B------:R-:W-:Y:S02]  /*1b30*/  IMAD.MOV.U32 R21, RZ, RZ, R41 ;  /* 0x000000ffff157224 */ /* 0x000fe400078e0029 */
[----:B------:R-:W-:Y:S02]  /*1b40*/  IMAD.MOV.U32 R22, RZ, RZ, R42 ;  /* 0x000000ffff167224 */ /* 0x000fe400078e002a */
[----:B------:R-:W-:Y:S02]  /*1b50*/  IMAD.MOV.U32 R23, RZ, RZ, R43 ;  /* 0x000000ffff177224 */ /* 0x000fe400078e002b */
[----:B------:R-:W-:Y:S02]  /*1b60*/  IMAD.MOV.U32 R40, RZ, RZ, R54 ;  /* 0x000000ffff287224 */ /* 0x000fe400078e0036 */
[----:B------:R-:W-:-:S02]  /*1b70*/  IMAD.MOV.U32 R41, RZ, RZ, R55 ;  /* 0x000000ffff297224 */ /* 0x000fc400078e0037 */
        /* <DEDUP_REMOVED lines=16> */
.L_x_1:
[C---:B------:R-:W-:Y:S01]  /*1c80*/  IMAD.SHL.U32 R2, R0.reuse, 0x10, RZ ;  /* 0x0000001000027824 */ /* 0x040fe200078e00ff */
[----:B------:R-:W-:Y:S01]  /*1c90*/  SHF.R.U32.HI R3, RZ, 0x4, R0 ;  /* 0x00000004ff037819 */ /* 0x000fe20000011600 */
[----:B------:R-:W-:Y:S01]  /*1ca0*/  IMAD.SHL.U32 R4, R0, 0x2, RZ ;  /* 0x0000000200047824 */ /* 0x000fe200078e00ff */
[----:B------:R-:W-:-:S04]  /*1cb0*/  DEPBAR.LE SB0, 0x0 ;  /* 0x000080000000791a */ /* 0x000fc80000000000 */
[----:B------:R-:W-:Y:S01]  /*1cc0*/  LOP3.LUT R5, R2, 0xc0, RZ, 0xc0, !PT ;  /* 0x000000c002057812 */ /* 0x000fe200078ec0ff */
[----:B------:R-:W-:Y:S01]  /*1cd0*/  IMAD.SHL.U32 R2, R0, 0x4, RZ ;  /* 0x0000000400027824 */ /* 0x000fe200078e00ff */
[----:B------:R-:W-:Y:S01]  /*1ce0*/  SGXT.U32 R3, R3, 0x3 ;  /* 0x000000030303781a */ /* 0x000fe20000000000 */
[----:B------:R-:W-:Y:S01]  /*1cf0*/  IMAD.SHL.U32 R134, R134, 0x10, RZ ;  /* 0x0000001086867824 */ /* 0x000fe200078e00ff */
[----:B------:R-:W-:Y:S01]  /*1d00*/  LOP3.LUT R4, R5, 0x6, R4, 0xf8, !PT ;  /* 0x0000000605047812 */ /* 0x000fe200078ef804 */
[----:B------:R-:W-:Y:S01]  /*1d10*/  IMAD.MOV.U32 R52, RZ, RZ, 0x4 ;  /* 0x00000004ff347424 */ /* 0x000fe200078e00ff */
[----:B------:R-:W-:Y:S02]  /*1d20*/  LOP3.LUT R129, R129, 0x3c, R2, 0xf8, !PT ;  /* 0x0000003c81817812 */ /* 0x000fe400078ef802 */
[----:B------:R-:W-:Y:S01]  /*1d30*/  LOP3.LUT R136, R136, R3, RZ, 0xfc, !PT ;  /* 0x0000000388887212 */ /* 0x000fe200078efcff */
[----:B------:R-:W-:Y:S01]  /*1d40*/  IMAD R135, R135, 0x10, R4 ;  /* 0x0000001087877824 */ /* 0x000fe200078e0204 */
[----:B------:R-:W-:Y:S01]  /*1d50*/  BAR.SYNC.DEFER_BLOCKING 0x0 ;  /* 0x0000000000007b1d */ /* 0x000fe20000010000 */
[----:B------:R-:W-:-:S02]  /*1d60*/  ISETP.GE.AND P0, PT, R129, c[0x0][0x180], PT ;  /* 0x0000600081007a0c */ /* 0x000fc40003f06270 */
[C---:B------:R-:W-:Y:S02]  /*1d70*/  LOP3.LUT R3, R136.reuse, 0x18, RZ, 0xfc, !PT ;  /* 0x0000001888037812 */ /* 0x040fe400078efcff */
[----:B------:R-:W-:Y:S02]  /*1d80*/  LOP3.LUT R5, R136, 0x8, RZ, 0xfc, !PT ;  /* 0x0000000888057812 */ /* 0x000fe400078efcff */
[----:B------:R-:W-:Y:S02]  /*1d90*/  ISETP.LT.AND P6, PT, R3, c[0x0][0x178], !P0 ;  /* 0x00005e0003007a0c */ /* 0x000fe400047c1270 */
[----:B------:R-:W-:Y:S02]  /*1da0*/  SHF.R.U32.HI R3, RZ, 0x2, R0 ;  /* 0x00000002ff037819 */ /* 0x000fe40000011600 */
[----:B------:R-:W-:Y:S02]  /*1db0*/  LOP3.LUT R0, R2, 0x1fc, RZ, 0xc0, !PT ;  /* 0x000001fc02007812 */ /* 0x000fe400078ec0ff */
[----:B------:R-:W-:-:S02]  /*1dc0*/  ISETP.LT.AND P2, PT, R5, c[0x0][0x178], !P0 ;  /* 0x00005e0005007a0c */ /* 0x000fc40004741270 */
[----:B------:R-:W-:Y:S02]  /*1dd0*/  LOP3.LUT R3, R3, 0x1c, RZ, 0xc0, !PT ;  /* 0x0000001c03037812 */ /* 0x000fe400078ec0ff */
[----:B------:R-:W-:Y:S02]  /*1de0*/  LOP3.LUT R5, R136, 0x20, RZ, 0xfc, !PT ;  /* 0x0000002088057812 */ /* 0x000fe400078efcff */
[C---:B------:R-:W-:Y:S01]  /*1df0*/  LOP3.LUT R2, R0.reuse, 0x200, RZ, 0xfc, !PT ;  /* 0x0000020000027812 */ /* 0x040fe200078efcff */
[----:B------:R-:W-:Y:S01]  /*1e00*/  IMAD.IADD R53, R0, 0x1, R3 ;  /* 0x0000000100357824 */ /* 0x000fe200078e0203 */
[----:B------:R-:W-:Y:S02]  /*1e10*/  LOP3.LUT R134, R134, R135, R6, 0xfe, !PT ;  /* 0x0000008786867212 */ /* 0x000fe400078efe06 */
[----:B------:R-:W-:Y:S02]  /*1e20*/  ISETP.LT.AND P5, PT, R5, c[0x0][0x178], !P0 ;  /* 0x00005e0005007a0c */ /* 0x000fe400047a1270 */
[----:B------:R-:W-:-:S02]  /*1e30*/  LOP3.LUT R5, R0, 0x600, RZ, 0xfc, !PT ;  /* 0x0000060000057812 */ /* 0x000fc400078efcff */
[----:B------:R-:W-:Y:S02]  /*1e40*/  SHF.R.U32.HI R3, RZ, 0x4, R2 ;  /* 0x00000004ff037819 */ /* 0x000fe40000011602 */
[----:B------:R-:W-:Y:S02]  /*1e50*/  LOP3.LUT R2, R134, 0x200, RZ, 0xfc, !PT ;  /* 0x0000020086027812 */ /* 0x000fe400078efcff */
[----:B------:R-:W-:Y:S02]  /*1e60*/  SHF.R.U32.HI R6, RZ, 0x4, R5 ;  /* 0x00000004ff067819 */ /* 0x000fe40000011605 */
[----:B------:R-:W-:Y:S02]  /*1e70*/  SHF.R.U32.HI R5, RZ, 0x4, R2 ;  /* 0x00000004ff057819 */ /* 0x000fe40000011602 */
[----:B------:R-:W-:Y:S02]  /*1e80*/  LOP3.LUT R4, R136, 0x10, RZ, 0xfc, !PT ;  /* 0x0000001088047812 */ /* 0x000fe400078efcff */
[----:B------:R-:W-:Y:S01]  /*1e90*/  LOP3.LUT R7, R5, 0xffffffc, RZ, 0xc0, !PT ;  /* 0x0ffffffc05077812 */ /* 0x000fe200078ec0ff */
[----:B------:R-:W-:Y:S01]  /*1ea0*/  IMAD.IADD R98, R134, 0x1, R5 ;  /* 0x0000000186627824 */ /* 0x000fe200078e0205 */
[----:B------:R-:W-:-:S02]  /*1eb0*/  ISETP.LT.AND P1, PT, R4, c[0x0][0x178], !P0 ;  /* 0x00005e0004007a0c */ /* 0x000fc40004721270 */
[----:B------:R-:W-:Y:S01]  /*1ec0*/  LOP3.LUT R4, R136, 0x28, RZ, 0xfc, !PT ;  /* 0x0000002888047812 */ /* 0x000fe200078efcff */
[C---:B------:R-:W-:Y:S01]  /*1ed0*/  IMAD.IADD R99, R134.reuse, 0x1, R7 ;  /* 0x0000000186637824 */ /* 0x040fe200078e0207 */
[----:B------:R-:W-:Y:S02]  /*1ee0*/  LEA.HI R134, R134, R134, RZ, 0x1c ;  /* 0x0000008686867211 */ /* 0x000fe400078fe0ff */
[----:B------:R-:W-:Y:S02]  /*1ef0*/  ISETP.LT.AND P4, PT, R4, c[0x0][0x178], !P0 ;  /* 0x00005e0004007a0c */ /* 0x000fe40004781270 */
[----:B------:R-:W-:Y:S01]  /*1f00*/  LOP3.LUT R4, R0, 0x400, RZ, 0xfc, !PT ;  /* 0x0000040000047812 */ /* 0x000fe200078efcff */
[----:B------:R-:W-:Y:S01]  /*1f10*/  STS.64 [R134.X4], R92 ;  /* 0x0000005c86007388 */ /* 0x000fe20000004a00 */
[----:B------:R-:W-:Y:S02]  /*1f20*/  LOP3.LUT R3, R3, 0x3c, RZ, 0xc0, !PT ;  /* 0x0000003c03037812 */ /* 0x000fe400078ec0ff */
[----:B------:R-:W-:Y:S01]  /*1f30*/  SHF.R.U32.HI R4, RZ, 0x4, R4 ;  /* 0x00000004ff047819 */ /* 0x000fe20000011604 */
[----:B------:R-:W-:Y:S01]  /*1f40*/  STS.64 [R98.X4+0x800], R94 ;  /* 0x0008005e62007388 */ /* 0x000fe20000004a00 */
[----:B------:R-:W-:Y:S01]  /*1f50*/  LOP3.LUT R11, R6, 0x7c, RZ, 0xc0, !PT ;  /* 0x0000007c060b7812 */ /* 0x000fe200078ec0ff */
[----:B------:R-:W-:Y:S01]  /*1f60*/  IMAD.IADD R3, R0, 0x1, R3 ;  /* 0x0000000100037824 */ /* 0x000fe200078e0203 */
[----:B------:R-:W-:Y:S01]  /*1f70*/  LOP3.LUT R9, R4, 0x5c, RZ, 0xc0, !PT ;  /* 0x0000005c04097812 */ /* 0x000fe200078ec0ff */
[----:B------:R-:W-:Y:S01]  /*1f80*/  STS.64 [R134.X4+0x40], R84 ;  /* 0x0000405486007388 */ /* 0x000fe20000004a00 */
[----:B------:R-:W-:-:S03]  /*1f90*/  ISETP.LT.AND P3, PT, R136, c[0x0][0x178], !P0 ;  /* 0x00005e0088007a0c */ /* 0x000fc60004761270 */
[----:B------:R-:W-:Y:S01]  /*1fa0*/  STS.64 [R99.X4+0x840], R86 ;  /* 0x0008405663007388 */ /* 0x000fe20000004a00 */
[C---:B------:R-:W-:Y:S02]  /*1fb0*/  IMAD.IADD R2, R0.reuse, 0x1, R9 ;  /* 0x0000000100027824 */ /* 0x040fe400078e0209 */
[----:B------:R-:W-:Y:S01]  /*1fc0*/  IMAD.IADD R0, R0, 0x1, R11 ;  /* 0x0000000100007824 */ /* 0x000fe200078e020b */
[----:B------:R-:W-:Y:S04]  /*1fd0*/  STS.64 [R134.X4+0x80], R88 ;  /* 0x0000805886007388 */ /* 0x000fe80000004a00 */
[----:B------:R-:W-:Y:S04]  /*1fe0*/  STS.64 [R99.X4+0x880], R90 ;  /* 0x0008805a63007388 */ /* 0x000fe80000004a00 */
[----:B------:R-:W-:Y:S04]  /*1ff0*/  STS.64 [R134.X4+0xc0], R20 ;  /* 0x0000c01486007388 */ /* 0x000fe80000004a00 */
[----:B------:R-:W-:Y:S04]  /*2000*/  STS.64 [R99.X4+0x8c0], R22 ;  /* 0x0008c01663007388 */ /* 0x000fe80000004a00 */
[----:B------:R-:W-:Y:S06]  /*2010*/  BAR.SYNC.DEFER_BLOCKING 0x0 ;  /* 0x0000000000007b1d */ /* 0x000fec0000010000 */
[----:B------:R-:W1:Y:S04]  /*2020*/  LDS.128 R4, [R53.X4] ;  /* 0x0000000035047984 */ /* 0x000e680000004c00 */
[----:B------:R-:W2:Y:S04]  /*2030*/  LDS.128 R8, [R3.X4+0x800] ;  /* 0x0008000003087984 */ /* 0x000ea80000004c00 */
[----:B------:R-:W3:Y:S04]  /*2040*/  LDS.128 R12, [R2.X4+0x1000] ;  /* 0x00100000020c7984 */ /* 0x000ee80000004c00 */
[----:B------:R-:W4:Y:S04]  /*2050*/  LDS.128 R16, [R0.X4+0x1800] ;  /* 0x0018000000107984 */ /* 0x000f280000004c00 */
[----:B------:R-:W-:Y:S06]  /*2060*/  BAR.SYNC.DEFER_BLOCKING 0x0 ;  /* 0x0000000000007b1d */ /* 0x000fec0000010000 */
[----:B------:R-:W-:Y:S04]  /*2070*/  STS.64 [R134.X4], R44 ;  /* 0x0000002c86007388 */ /* 0x000fe80000004a00 */
[----:B------:R-:W-:Y:S04]  /*2080*/  STS.64 [R98.X4+0x800], R46 ;  /* 0x0008002e62007388 */ /* 0x000fe80000004a00 */
[----:B------:R-:W-:Y:S04]  /*2090*/  STS.64 [R134.X4+0x40], R48 ;  /* 0x0000403086007388 */ /* 0x000fe80000004a00 */
[----:B------:R-:W-:Y:S04]  /*20a0*/  STS.64 [R99.X4+0x840], R50 ;  /* 0x0008403263007388 */ /* 0x000fe80000004a00 */
[----:B------:R-:W-:Y:S04]  /*20b0*/  STS.64 [R134.X4+0x80], R38 ;  /* 0x0000802686007388 */ /* 0x000fe80000004a00 */
[----:B------:R-:W-:Y:S04]  /*20c0*/  STS.64 [R99.X4+0x880], R40 ;  /* 0x0008802863007388 */ /* 0x000fe80000004a00 */
[----:B------:R-:W-:Y:S04]  /*20d0*/  STS.64 [R134.X4+0xc0], R42 ;  /* 0x0000c02a86007388 */ /* 0x000fe80000004a00 */
[----:B------:R-:W-:Y:S04]  /*20e0*/  STS.64 [R99.X4+0x8c0], R96 ;  /* 0x0008c06063007388 */ /* 0x000fe80000004a00 */
[----:B------:R-:W-:Y:S06]  /*20f0*/  BAR.SYNC.DEFER_BLOCKING 0x0 ;  /* 0x0000000000007b1d */ /* 0x000fec0000010000 */
[----:B------:R-:W1:Y:S04]  /*2100*/  LDS.128 R32, [R53.X4] ;  /* 0x0000000035207984 */ /* 0x000e680000004c00 */
[----:B------:R-:W1:Y:S04]  /*2110*/  LDS.128 R20, [R3.X4+0x800] ;  /* 0x0008000003147984 */ /* 0x000e680000004c00 */
[----:B------:R-:W1:Y:S04]  /*2120*/  LDS.128 R24, [R2.X4+0x1000] ;  /* 0x0010000002187984 */ /* 0x000e680000004c00 */
[----:B------:R-:W1:Y:S04]  /*2130*/  LDS.128 R28, [R0.X4+0x1800] ;  /* 0x00180000001c7984 */ /* 0x000e680000004c00 */
[----:B------:R-:W-:Y:S06]  /*2140*/  BAR.SYNC.DEFER_BLOCKING 0x0 ;  /* 0x0000000000007b1d */ /* 0x000fec0000010000 */
[----:B------:R1:W-:Y:S04]  /*2150*/  STS.64 [R134.X4], R60 ;  /* 0x0000003c86007388 */ /* 0x0003e80000004a00 */
[----:B------:R-:W-:Y:S04]  /*2160*/  STS.64 [R98.X4+0x800], R36 ;  /* 0x0008002462007388 */ /* 0x000fe80000004a00 */
[----:B------:R2:W-:Y:S04]  /*2170*/  STS.64 [R134.X4+0x40], R64 ;  /* 0x0000404086007388 */ /* 0x0005e80000004a00 */
[----:B------:R-:W-:Y:S01]  /*2180*/  STS.64 [R99.X4+0x840], R66 ;  /* 0x0008404263007388 */ /* 0x000fe20000004a00 */
[----:B-1----:R-:W-:-:S03]  /*2190*/  IMAD.MOV.U32 R60, RZ, RZ, c[0x0][0x18c] ;  /* 0x00006300ff3c7624 */ /* 0x002fc600078e00ff */
[----:B------:R-:W-:Y:S04]  /*21a0*/  STS.64 [R134.X4+0x80], R68 ;  /* 0x0000804486007388 */ /* 0x000fe80000004a00 */
[----:B------:R1:W-:Y:S01]  /*21b0*/  STS.64 [R99.X4+0x880], R70 ;  /* 0x0008804663007388 */ /* 0x0003e20000004a00 */
[----:B--2---:R-:W-:-:S03]  /*21c0*/  IMAD R65, R136, c[0x0][0x18c], RZ ;  /* 0x0000630088417a24 */ /* 0x004fc600078e02ff */
[----:B------:R-:W-:Y:S01]  /*21d0*/  STS.64 [R134.X4+0xc0], R72 ;  /* 0x0000c04886007388 */ /* 0x000fe20000004a00 */
[C---:B------:R-:W-:Y:S02]  /*21e0*/  IMAD R61, R60.reuse, 0x8, R65 ;  /* 0x000000083c3d7824 */ /* 0x040fe400078e0241 */
[----:B------:R-:W-:Y:S01]  /*21f0*/  IMAD.WIDE R64, R65, R52, c[0x0][0x170] ;  /* 0x00005c0041407625 */ /* 0x000fe200078e0234 */
[----:B------:R-:W-:Y:S04]  /*2200*/  STS.64 [R99.X4+0x8c0], R74 ;  /* 0x0008c04a63007388 */ /* 0x000fe80000004a00 */
[----:B------:R-:W-:Y:S01]  /*2210*/  BAR.SYNC.DEFER_BLOCKING 0x0 ;  /* 0x0000000000007b1d */ /* 0x000fe20000010000 */
[----:B-1----:R-:W-:Y:S02]  /*2220*/  IMAD R71, R60, 0x8, R61 ;  /* 0x000000083c477824 */ /* 0x002fe400078e023d */
[----:B------:R-:W-:-:S04]  /*2230*/  IMAD.WIDE R68, R129, 0x4, R64 ;  /* 0x0000000481447825 */ /* 0x000fc800078e0240 */
[----:B------:R-:W-:Y:S01]  /*2240*/  IMAD.WIDE R64, R61, R52, c[0x0][0x170] ;  /* 0x00005c003d407625 */ /* 0x000fe200078e0234 */
[----:B------:R-:W-:-:S03]  /*2250*/  LOP3.LUT R61, R136, 0x30, RZ, 0xfc, !PT ;  /* 0x00000030883d7812 */ /* 0x000fc600078efcff */
[----:B------:R-:W-:-:S04]  /*2260*/  IMAD.WIDE R66, R71, R52, c[0x0][0x170] ;  /* 0x00005c0047427625 */ /* 0x000fc800078e0234 */
[----:B------:R-:W-:Y:S02]  /*2270*/  IMAD R71, R60, 0x8, R71 ;  /* 0x000000083c477824 */ /* 0x000fe400078e0247 */
[----:B------:R-:W-:-:S04]  /*2280*/  IMAD.WIDE R64, R129, 0x4, R64 ;  /* 0x0000000481407825 */ /* 0x000fc800078e0240 */
[----:B------:R-:W-:Y:S01]  /*2290*/  IMAD.WIDE R66, R129, 0x4, R66 ;  /* 0x0000000481427825 */ /* 0x000fe200078e0242 */
[----:B------:R-:W1:Y:S04]  /*22a0*/  LDS.128 R48, [R53.X4] ;  /* 0x0000000035307984 */ /* 0x000e680000004c00 */
[----:B------:R-:W2:Y:S04]  /*22b0*/  LDS.128 R44, [R3.X4+0x800] ;  /* 0x00080000032c7984 */ /* 0x000ea80000004c00 */
[----:B------:R-:W1:Y:S04]  /*22c0*/  LDS.128 R40, [R2.X4+0x1000] ;  /* 0x0010000002287984 */ /* 0x000e680000004c00 */
[----:B------:R-:W1:Y:S04]  /*22d0*/  LDS.128 R36, [R0.X4+0x1800] ;  /* 0x0018000000247984 */ /* 0x000e680000004c00 */
[----:B------:R-:W-:Y:S06]  /*22e0*/  BAR.SYNC.DEFER_BLOCKING 0x0 ;  /* 0x0000000000007b1d */ /* 0x000fec0000010000 */
[----:B------:R-:W-:Y:S04]  /*22f0*/  STS.64 [R134.X4], R76 ;  /* 0x0000004c86007388 */ /* 0x000fe80000004a00 */
[----:B------:R-:W-:Y:S04]  /*2300*/  STS.64 [R98.X4+0x800], R78 ;  /* 0x0008004e62007388 */ /* 0x000fe80000004a00 */
[----:B------:R-:W-:Y:S04]  /*2310*/  STS.64 [R134.X4+0x40], R80 ;  /* 0x0000405086007388 */ /* 0x000fe80000004a00 */
[----:B------:R-:W-:Y:S04]  /*2320*/  STS.64 [R99.X4+0x840], R82 ;  /* 0x0008405263007388 */ /* 0x000fe80000004a00 */
[----:B------:R1:W-:Y:S04]  /*2330*/  STS.64 [R134.X4+0x80], R54 ;  /* 0x0000803686007388 */ /* 0x0003e80000004a00 */
[----:B------:R2:W-:Y:S04]  /*2340*/  STS.64 [R99.X4+0x880], R56 ;  /* 0x0008803863007388 */ /* 0x0005e80000004a00 */
[----:B------:R3:W-:Y:S04]  /*2350*/  STS.64 [R134.X4+0xc0], R58 ;  /* 0x0000c03a86007388 */ /* 0x0007e80000004a00 */
[----:B------:R-:W-:Y:S01]  /*2360*/  STS.64 [R99.X4+0x8c0], R62 ;  /* 0x0008c03e63007388 */ /* 0x000fe20000004a00 */
[----:B-1----:R-:W-:-:S03]  /*2370*/  IMAD.WIDE R54, R71, R52, c[0x0][0x170] ;  /* 0x00005c0047367625 */ /* 0x002fc600078e0234 */
[----:B------:R-:W-:Y:S01]  /*2380*/  BAR.SYNC.DEFER_BLOCKING 0x0 ;  /* 0x0000000000007b1d */ /* 0x000fe20000010000 */
[----:B------:R-:W-:Y:S01]  /*2390*/  IMAD R71, R60, 0x8, R71 ;  /* 0x000000083c477824 */ /* 0x000fe200078e0247 */
[C---:B--2---:R-:W-:Y:S01]  /*23a0*/  LOP3.LUT R56, R136.reuse, 0x38, RZ, 0xfc, !PT ;  /* 0x0000003888387812 */ /* 0x044fe200078efcff */
[----:B------:R-:W-:Y:S01]  /*23b0*/  IMAD.WIDE R54, R129, 0x4, R54 ;  /* 0x0000000481367825 */ /* 0x000fe200078e0236 */
[----:B---3--:R-:W-:Y:S02]  /*23c0*/  LOP3.LUT R58, R136, 0x58, RZ, 0xfc, !PT ;  /* 0x00000058883a7812 */ /* 0x008fe400078efcff */
[----:B------:R1:W-:Y:S01]  /*23d0*/  @P3 STG.E.128 [R68.64], R4 ;  /* 0x0000000444003986 */ /* 0x0003e2000c101d0a */
[----:B------:R-:W-:-:S03]  /*23e0*/  ISETP.LT.AND P3, PT, R61, c[0x0][0x178], !P0 ;  /* 0x00005e003d007a0c */ /* 0x000fc60004761270 */
[----:B------:R2:W-:Y:S01]  /*23f0*/  @P2 STG.E.128 [R64.64], R8 ;  /* 0x0000000840002986 */ /* 0x0005e2000c101d0a */
[----:B------:R-:W-:-:S03]  /*2400*/  ISETP.LT.AND P2, PT, R56, c[0x0][0x178], !P0 ;  /* 0x00005e0038007a0c */ /* 0x000fc60004741270 */
[----:B------:R-:W-:Y:S04]  /*2410*/  @P1 STG.E.128 [R66.64], R12 ;  /* 0x0000000c42001986 */ /* 0x000fe8000c101d0a */
[----:B----4-:R3:W-:Y:S04]  /*2420*/  @P6 STG.E.128 [R54.64], R16 ;  /* 0x0000001036006986 */ /* 0x0107e8000c101d0a */
[----:B------:R-:W-:Y:S01]  /*2430*/  LDS.128 R12, [R2.X4+0x1000] ;  /* 0x00100000020c7984 */ /* 0x000fe20000004c00 */
[----:B-1----:R-:W-:Y:S01]  /*2440*/  LOP3.LUT R6, R136, 0x40, RZ, 0xfc, !PT ;  /* 0x0000004088067812 */ /* 0x002fe200078efcff */
[----:B------:R-:W-:-:S03]  /*2450*/  IMAD.WIDE R4, R71, R52, c[0x0][0x170] ;  /* 0x00005c0047047625 */ /* 0x000fc600078e0234 */
[----:B------:R-:W-:Y:S01]  /*2460*/  ISETP.LT.AND P1, PT, R6, c[0x0][0x178], !P0 ;  /* 0x00005e0006007a0c */ /* 0x000fe20004721270 */
[----:B------:R-:W-:Y:S01]  /*2470*/  IMAD R71, R60, 0x8, R71 ;  /* 0x000000083c477824 */ /* 0x000fe200078e0247 */
[C---:B------:R-:W-:Y:S01]  /*2480*/  LOP3.LUT R6, R136.reuse, 0x48, RZ, 0xfc, !PT ;  /* 0x0000004888067812 */ /* 0x040fe200078efcff */
[----:B------:R-:W-:Y:S01]  /*2490*/  IMAD.WIDE R56, R129, 0x4, R4 ;  /* 0x0000000481387825 */ /* 0x000fe200078e0204 */
[----:B--2---:R-:W-:Y:S02]  /*24a0*/  LOP3.LUT R8, R136, 0x50, RZ, 0xfc, !PT ;  /* 0x0000005088087812 */ /* 0x004fe400078efcff */
[----:B------:R-:W-:Y:S01]  /*24b0*/  ISETP.LT.AND P6, PT, R6, c[0x0][0x178], !P0 ;  /* 0x00005e0006007a0c */ /* 0x000fe200047c1270 */
[----:B------:R-:W-:Y:S01]  /*24c0*/  IMAD R9, R60, 0x8, R71 ;  /* 0x000000083c097824 */ /* 0x000fe200078e0247 */
[----:B------:R1:W-:Y:S01]  /*24d0*/  @P5 STG.E.128 [R56.64], R32 ;  /* 0x0000002038005986 */ /* 0x0003e2000c101d0a */
[----:B------:R-:W-:Y:S01]  /*24e0*/  IMAD.WIDE R4, R71, R52, c[0x0][0x170] ;  /* 0x00005c0047047625 */ /* 0x000fe200078e0234 */
[----:B------:R-:W-:-:S03]  /*24f0*/  ISETP.LT.AND P5, PT, R8, c[0x0][0x178], !P0 ;  /* 0x00005e0008007a0c */ /* 0x000fc600047a1270 */
[----:B------:R-:W-:-:S04]  /*2500*/  IMAD.WIDE R6, R9, R52, c[0x0][0x170] ;  /* 0x00005c0009067625 */ /* 0x000fc800078e0234 */
[----:B------:R-:W-:Y:S02]  /*2510*/  IMAD R9, R60, 0x8, R9 ;  /* 0x000000083c097824 */ /* 0x000fe400078e0209 */
[----:B---3--:R-:W-:-:S04]  /*2520*/  IMAD.WIDE R18, R129, 0x4, R4 ;  /* 0x0000000481127825 */ /* 0x008fc800078e0204 */
[----:B------:R-:W-:Y:S01]  /*2530*/  IMAD.WIDE R54, R129, 0x4, R6 ;  /* 0x0000000481367825 */ /* 0x000fe200078e0206 */
[----:B------:R-:W-:Y:S01]  /*2540*/  @P4 STG.E.128 [R18.64], R20 ;  /* 0x0000001412004986 */ /* 0x000fe2000c101d0a */
[----:B------:R-:W-:Y:S02]  /*2550*/  ISETP.LT.AND P4, PT, R58, c[0x0][0x178], !P0 ;  /* 0x00005e003a007a0c */ /* 0x000fe40004781270 */
[----:B------:R-:W-:Y:S01]  /*2560*/  IMAD R59, R60, 0x8, R9 ;  /* 0x000000083c3b7824 */ /* 0x000fe200078e0209 */
[----:B------:R-:W2:Y:S01]  /*2570*/  LDS.128 R4, [R53.X4] ;  /* 0x0000000035047984 */ /* 0x000ea20000004c00 */
[----:B------:R-:W-:Y:S01]  /*2580*/  IMAD.WIDE R16, R9, R52, c[0x0][0x170] ;  /* 0x00005c0009107625 */ /* 0x000fe200078e0234 */
[----:B-1----:R-:W-:Y:S02]  /*2590*/  LOP3.LUT R35, R136, 0x60, RZ, 0xfc, !PT ;  /* 0x0000006088237812 */ /* 0x002fe400078efcff */
[----:B------:R1:W3:Y:S01]  /*25a0*/  LDS.128 R8, [R3.X4+0x800] ;  /* 0x0008000003087984 */ /* 0x0002e20000004c00 */
[----:B------:R-:W-:Y:S01]  /*25b0*/  IMAD R57, R60, 0x8, R59 ;  /* 0x000000083c397824 */ /* 0x000fe200078e023b */
[----:B------:R-:W-:Y:S01]  /*25c0*/  LOP3.LUT R34, R136, 0x68, RZ, 0xfc, !PT ;  /* 0x0000006888227812 */ /* 0x000fe200078efcff */
[----:B------:R-:W-:Y:S01]  /*25d0*/  IMAD.WIDE R32, R129, 0x4, R16 ;  /* 0x0000000481207825 */ /* 0x000fe200078e0210 */
[----:B------:R4:W-:Y:S01]  /*25e0*/  @P3 STG.E.128 [R54.64], R24 ;  /* 0x0000001836003986 */ /* 0x0009e2000c101d0a */
[----:B------:R-:W-:-:S02]  /*25f0*/  ISETP.LT.AND P3, PT, R35, c[0x0][0x178], !P0 ;  /* 0x00005e0023007a0c */ /* 0x000fc40004761270 */
[-C--:B------:R-:W-:Y:S01]  /*2600*/  IMAD.WIDE R16, R59, R52.reuse, c[0x0][0x170] ;  /* 0x00005c003b107625 */ /* 0x080fe200078e0234 */
[----:B------:R2:W-:Y:S01]  /*2610*/  @P2 STG.E.128 [R32.64], R28 ;  /* 0x0000001c20002986 */ /* 0x0005e2000c101d0a */
[----:B------:R-:W-:Y:S02]  /*2620*/  ISETP.LT.AND P2, PT, R34, c[0x0][0x178], !P0 ;  /* 0x00005e0022007a0c */ /* 0x000fe40004741270 */
[----:B------:R-:W-:Y:S02]  /*2630*/  IMAD R59, R60, 0x8, R57 ;  /* 0x000000083c3b7824 */ /* 0x000fe400078e0239 */
[----:B-1----:R-:W-:-:S04]  /*2640*/  IMAD.WIDE R2, R57, R52, c[0x0][0x170] ;  /* 0x00005c0039027625 */ /* 0x002fc800078e0234 */
[----:B------:R-:W-:-:S04]  /*2650*/  IMAD R19, R60, 0x8, R59 ;  /* 0x000000083c137824 */ /* 0x000fc800078e023b */
[----:B------:R-:W-:Y:S02]  /*2660*/  IMAD R21, R60, 0x8, R19 ;  /* 0x000000083c157824 */ /* 0x000fe400078e0213 */
[C---:B----4-:R-:W-:Y:S01]  /*2670*/  IMAD.WIDE R24, R129.reuse, 0x4, R16 ;  /* 0x0000000481187825 */ /* 0x050fe200078e0210 */
[C---:B------:R-:W-:Y:S02]  /*2680*/  LOP3.LUT R16, R136.reuse, 0x70, RZ, 0xfc, !PT ;  /* 0x0000007088107812 */ /* 0x040fe400078efcff */
[----:B------:R-:W-:Y:S01]  /*2690*/  LOP3.LUT R136, R136, 0x78, RZ, 0xfc, !PT ;  /* 0x0000007888887812 */ /* 0x000fe200078efcff */
[----:B------:R-:W-:Y:S01]  /*26a0*/  IMAD R23, R60, 0x8, R21 ;  /* 0x000000083c177824 */ /* 0x000fe200078e0215 */
[----:B------:R1:W-:Y:S01]  /*26b0*/  @P1 STG.E.128 [R24.64], R48 ;  /* 0x0000003018001986 */ /* 0x0003e2000c101d0a */
[----:B------:R-:W-:Y:S01]  /*26c0*/  IMAD.WIDE R26, R129, 0x4, R2 ;  /* 0x00000004811a7825 */ /* 0x000fe200078e0202 */
[----:B------:R-:W-:Y:S02]  /*26d0*/  ISETP.LT.AND P1, PT, R16, c[0x0][0x178], !P0 ;  /* 0x00005e0010007a0c */ /* 0x000fe40004721270 */
[----:B------:R-:W-:Y:S01]  /*26e0*/  ISETP.LT.AND P0, PT, R136, c[0x0][0x178], !P0 ;  /* 0x00005e0088007a0c */ /* 0x000fe20004701270 */
[----:B--2---:R-:W-:Y:S01]  /*26f0*/  IMAD R29, R60, 0x8, R23 ;  /* 0x000000083c1d7824 */ /* 0x004fe200078e0217 */
[----:B------:R1:W-:Y:S01]  /*2700*/  @P6 STG.E.128 [R26.64], R44 ;  /* 0x0000002c1a006986 */ /* 0x0003e2000c101d0a */
[----:B------:R-:W-:-:S04]  /*2710*/  IMAD.WIDE R2, R59, R52, c[0x0][0x170] ;  /* 0x00005c003b027625 */ /* 0x000fc800078e0234 */
[----:B------:R-:W-:-:S04]  /*2720*/  IMAD.WIDE R16, R19, R52, c[0x0][0x170] ;  /* 0x00005c0013107625 */ /* 0x000fc800078e0234 */
[----:B------:R-:W-:-:S04]  /*2730*/  IMAD.WIDE R18, R21, R52, c[0x0][0x170] ;  /* 0x00005c0015127625 */ /* 0x000fc800078e0234 */
[----:B------:R-:W-:-:S04]  /*2740*/  IMAD.WIDE R20, R23, R52, c[0x0][0x170] ;  /* 0x00005c0017147625 */ /* 0x000fc800078e0234 */
[----:B------:R-:W-:-:S04]  /*2750*/  IMAD.WIDE R22, R29, R52, c[0x0][0x170] ;  /* 0x00005c001d167625 */ /* 0x000fc800078e0234 */
[----:B------:R-:W-:-:S04]  /*2760*/  IMAD.WIDE R2, R129, 0x4, R2 ;  /* 0x0000000481027825 */ /* 0x000fc800078e0202 */
[C---:B------:R-:W-:Y:S01]  /*2770*/  IMAD.WIDE R16, R129.reuse, 0x4, R16 ;  /* 0x0000000481107825 */ /* 0x040fe200078e0210 */
[----:B------:R1:W-:Y:S03]  /*2780*/  @P5 STG.E.128 [R2.64], R40 ;  /* 0x0000002802005986 */ /* 0x0003e6000c101d0a */
[C---:B------:R-:W-:Y:S01]  /*2790*/  IMAD.WIDE R18, R129.reuse, 0x4, R18 ;  /* 0x0000000481127825 */ /* 0x040fe200078e0212 */
[----:B------:R1:W-:Y:S03]  /*27a0*/  @P4 STG.E.128 [R16.64], R36 ;  /* 0x0000002410004986 */ /* 0x0003e6000c101d0a */
[C---:B------:R-:W-:Y:S01]  /*27b0*/  IMAD.WIDE R20, R129.reuse, 0x4, R20 ;  /* 0x0000000481147825 */ /* 0x040fe200078e0214 */
[----:B------:R1:W-:Y:S03]  /*27c0*/  @P3 STG.E.128 [R18.64], R4 ;  /* 0x0000000412003986 */ /* 0x0003e6000c101d0a */
[----:B------:R-:W-:Y:S01]  /*27d0*/  IMAD.WIDE R22, R129, 0x4, R22 ;  /* 0x0000000481167825 */ /* 0x000fe200078e0216 */
[----:B---3--:R1:W-:Y:S04]  /*27e0*/  @P2 STG.E.128 [R20.64], R8 ;  /* 0x0000000814002986 */ /* 0x0083e8000c101d0a */
[----:B------:R1:W-:Y:S01]  /*27f0*/  @P1 STG.E.128 [R22.64], R12 ;  /* 0x0000000c16001986 */ /* 0x0003e2000c101d0a */
[----:B------:R-:W-:Y:S05]  /*2800*/  @!P0 EXIT ;  /* 0x000000000000894d */ /* 0x000fea0003800000 */
[----:B-1----:R-:W1:Y:S01]  /*2810*/  LDS.128 R4, [R0.X4+0x1800] ;  /* 0x0018000000047984 */ /* 0x002e620000004c00 */
[----:B------:R-:W-:-:S04]  /*2820*/  IMAD R53, R60, 0x8, R29 ;  /* 0x000000083c357824 */ /* 0x000fc800078e021d */
[----:B------:R-:W-:-:S06]  /*2830*/  IMAD.WIDE R52, R53, R52, c[0x0][0x170] ;  /* 0x00005c0035347625 */ /* 0x000fcc00078e0234 */
[----:B------:R-:W-:-:S05]  /*2840*/  IMAD.WIDE R52, R129, 0x4, R52 ;  /* 0x0000000481347825 */ /* 0x000fca00078e0234 */
[----:B-1----:R-:W-:Y:S01]  /*2850*/  STG.E.128 [R52.64], R4 ;  /* 0x0000000434007986 */ /* 0x002fe2000c101d0a */
[----:B------:R-:W-:Y:S05]  /*2860*/  EXIT ;  /* 0x000000000000794d */ /* 0x000fea0003800000 */
.L_x_3:
[----:B------:R-:W-:-:S00]  /*2870*/  BRA `(.L_x_3) ;  /* 0xfffffff000007947 */ /* 0x000fc0000383ffff */
[----:B------:R-:W-:-:S00]  /*2880*/  NOP ;  /* 0x0000000000007918 */ /* 0x000fc00000000000 */
[----:B------:R-:W-:-:S00]  /*2890*/  NOP ;  /* 0x0000000000007918 */ /* 0x000fc00000000000 */
[----:B------:R-:W-:-:S00]  /*28a0*/  NOP ;  /* 0x0000000000007918 */ /* 0x000fc00000000000 */
[----:B------:R-:W-:-:S00]  /*28b0*/  NOP ;  /* 0x0000000000007918 */ /* 0x000fc00000000000 */
[----:B------:R-:W-:-:S00]  /*28c0*/  NOP ;  /* 0x0000000000007918 */ /* 0x000fc00000000000 */
[----:B------:R-:W-:-:S00]  /*28d0*/  NOP ;  /* 0x0000000000007918 */ /* 0x000fc00000000000 */
[----:B------:R-:W-:-:S00]  /*28e0*/  NOP ;  /* 0x0000000000007918 */ /* 0x000fc00000000000 */
[----:B------:R-:W-:-:S00]  /*28f0*/  NOP ;  /* 0x0000000000007918 */ /* 0x000fc00000000000 */
.L_x_4:


//--------------------- .nv.shared.matmul_kernel  --------------------------
	.section	.nv.shared.matmul_kernel,"aw",@nobits
	.sectionflags	@""
	.align	16
